//
// Generated by NVIDIA NVVM Compiler
//
// Compiler Build ID: CL-36424714
// Cuda compilation tools, release 13.0, V13.0.88
// Based on NVVM 20.0.0
//

.version 9.0
.target sm_100
.address_size 64

	// .globl	_Z11matMulNaivePfS_S_i
// _ZZ15matMulOptimizedPfS_S_iE4Asub has been demoted
// _ZZ15matMulOptimizedPfS_S_iE4Bsub has been demoted

.visible .entry _Z11matMulNaivePfS_S_i(
	.param .u64 .ptr .align 1 _Z11matMulNaivePfS_S_i_param_0,
	.param .u64 .ptr .align 1 _Z11matMulNaivePfS_S_i_param_1,
	.param .u64 .ptr .align 1 _Z11matMulNaivePfS_S_i_param_2,
	.param .u32 _Z11matMulNaivePfS_S_i_param_3
)
{
	.reg .pred 	%p<10>;
	.reg .b32 	%r<40>;
	.reg .b32 	%f<67>;
	.reg .b64 	%rd<67>;

	ld.param.u64 	%rd14, [_Z11matMulNaivePfS_S_i_param_0];
	ld.param.u64 	%rd15, [_Z11matMulNaivePfS_S_i_param_1];
	ld.param.u32 	%r18, [_Z11matMulNaivePfS_S_i_param_3];
	cvta.to.global.u64 	%rd1, %rd15;
	cvta.to.global.u64 	%rd2, %rd14;
	mov.u32 	%r19, %ctaid.y;
	mov.u32 	%r20, %ntid.y;
	mov.u32 	%r21, %tid.y;
	mad.lo.s32 	%r1, %r19, %r20, %r21;
	mov.u32 	%r22, %ctaid.x;
	mov.u32 	%r23, %ntid.x;
	mov.u32 	%r24, %tid.x;
	mad.lo.s32 	%r2, %r22, %r23, %r24;
	max.s32 	%r25, %r1, %r2;
	setp.ge.s32 	%p1, %r25, %r18;
	@%p1 bra 	$L__BB0_13;
	mul.lo.s32 	%r3, %r18, %r1;
	and.b32  	%r4, %r18, 7;
	setp.lt.u32 	%p2, %r18, 8;
	mov.f32 	%f66, 0f00000000;
	mov.b32 	%r38, 0;
	@%p2 bra 	$L__BB0_4;
	and.b32  	%r38, %r18, 2147483640;
	neg.s32 	%r36, %r38;
	mul.wide.s32 	%rd16, %r18, 4;
	add.s64 	%rd3, %rd1, %rd16;
	shl.b32 	%r7, %r18, 3;
	mul.wide.s32 	%rd17, %r18, 8;
	add.s64 	%rd4, %rd1, %rd17;
	mul.wide.s32 	%rd18, %r18, 12;
	add.s64 	%rd5, %rd1, %rd18;
	mul.wide.s32 	%rd19, %r18, 16;
	add.s64 	%rd6, %rd1, %rd19;
	mul.wide.s32 	%rd20, %r18, 20;
	add.s64 	%rd7, %rd1, %rd20;
	mul.wide.s32 	%rd21, %r18, 24;
	add.s64 	%rd8, %rd1, %rd21;
	mul.wide.s32 	%rd22, %r18, 28;
	add.s64 	%rd9, %rd1, %rd22;
	mul.wide.u32 	%rd23, %r3, 4;
	add.s64 	%rd24, %rd23, %rd2;
	add.s64 	%rd66, %rd24, 16;
	mov.f32 	%f66, 0f00000000;
	mov.u32 	%r35, %r2;
$L__BB0_3:
	.pragma "nounroll";
	mul.wide.s32 	%rd25, %r35, 4;
	add.s64 	%rd26, %rd3, %rd25;
	add.s64 	%rd27, %rd4, %rd25;
	add.s64 	%rd28, %rd5, %rd25;
	add.s64 	%rd29, %rd6, %rd25;
	add.s64 	%rd30, %rd7, %rd25;
	add.s64 	%rd31, %rd8, %rd25;
	add.s64 	%rd32, %rd9, %rd25;
	add.s64 	%rd33, %rd1, %rd25;
	ld.global.f32 	%f16, [%rd66+-16];
	ld.global.f32 	%f17, [%rd33];
	fma.rn.f32 	%f18, %f16, %f17, %f66;
	ld.global.f32 	%f19, [%rd66+-12];
	ld.global.f32 	%f20, [%rd26];
	fma.rn.f32 	%f21, %f19, %f20, %f18;
	ld.global.f32 	%f22, [%rd66+-8];
	ld.global.f32 	%f23, [%rd27];
	fma.rn.f32 	%f24, %f22, %f23, %f21;
	ld.global.f32 	%f25, [%rd66+-4];
	ld.global.f32 	%f26, [%rd28];
	fma.rn.f32 	%f27, %f25, %f26, %f24;
	ld.global.f32 	%f28, [%rd66];
	ld.global.f32 	%f29, [%rd29];
	fma.rn.f32 	%f30, %f28, %f29, %f27;
	ld.global.f32 	%f31, [%rd66+4];
	ld.global.f32 	%f32, [%rd30];
	fma.rn.f32 	%f33, %f31, %f32, %f30;
	ld.global.f32 	%f34, [%rd66+8];
	ld.global.f32 	%f35, [%rd31];
	fma.rn.f32 	%f36, %f34, %f35, %f33;
	ld.global.f32 	%f37, [%rd66+12];
	ld.global.f32 	%f38, [%rd32];
	fma.rn.f32 	%f66, %f37, %f38, %f36;
	add.s32 	%r36, %r36, 8;
	add.s32 	%r35, %r35, %r7;
	add.s64 	%rd66, %rd66, 32;
	setp.ne.s32 	%p3, %r36, 0;
	@%p3 bra 	$L__BB0_3;
$L__BB0_4:
	setp.eq.s32 	%p4, %r4, 0;
	@%p4 bra 	$L__BB0_12;
	and.b32  	%r13, %r18, 3;
	setp.lt.u32 	%p5, %r4, 4;
	@%p5 bra 	$L__BB0_7;
	add.s32 	%r27, %r38, %r3;
	mul.wide.u32 	%rd34, %r27, 4;
	add.s64 	%rd35, %rd2, %rd34;
	ld.global.f32 	%f40, [%rd35];
	mad.lo.s32 	%r28, %r38, %r18, %r2;
	mul.wide.s32 	%rd36, %r28, 4;
	add.s64 	%rd37, %rd1, %rd36;
	ld.global.f32 	%f41, [%rd37];
	fma.rn.f32 	%f42, %f40, %f41, %f66;
	cvt.u64.u32 	%rd38, %r3;
	cvt.u64.u32 	%rd39, %r38;
	add.s64 	%rd40, %rd39, %rd38;
	shl.b64 	%rd41, %rd40, 2;
	add.s64 	%rd42, %rd2, %rd41;
	ld.global.f32 	%f43, [%rd42+4];
	mul.wide.s32 	%rd43, %r18, 4;
	add.s64 	%rd44, %rd37, %rd43;
	ld.global.f32 	%f44, [%rd44];
	fma.rn.f32 	%f45, %f43, %f44, %f42;
	ld.global.f32 	%f46, [%rd42+8];
	add.s64 	%rd45, %rd44, %rd43;
	ld.global.f32 	%f47, [%rd45];
	fma.rn.f32 	%f48, %f46, %f47, %f45;
	ld.global.f32 	%f49, [%rd42+12];
	add.s64 	%rd46, %rd45, %rd43;
	ld.global.f32 	%f50, [%rd46];
	fma.rn.f32 	%f66, %f49, %f50, %f48;
	add.s32 	%r38, %r38, 4;
$L__BB0_7:
	setp.eq.s32 	%p6, %r13, 0;
	@%p6 bra 	$L__BB0_12;
	setp.eq.s32 	%p7, %r13, 1;
	@%p7 bra 	$L__BB0_10;
	add.s32 	%r29, %r38, %r3;
	mul.wide.u32 	%rd47, %r29, 4;
	add.s64 	%rd48, %rd2, %rd47;
	ld.global.f32 	%f52, [%rd48];
	mad.lo.s32 	%r30, %r38, %r18, %r2;
	mul.wide.s32 	%rd49, %r30, 4;
	add.s64 	%rd50, %rd1, %rd49;
	ld.global.f32 	%f53, [%rd50];
	fma.rn.f32 	%f54, %f52, %f53, %f66;
	cvt.u64.u32 	%rd51, %r3;
	cvt.u64.u32 	%rd52, %r38;
	add.s64 	%rd53, %rd52, %rd51;
	shl.b64 	%rd54, %rd53, 2;
	add.s64 	%rd55, %rd2, %rd54;
	ld.global.f32 	%f55, [%rd55+4];
	mul.wide.s32 	%rd56, %r18, 4;
	add.s64 	%rd57, %rd50, %rd56;
	ld.global.f32 	%f56, [%rd57];
	fma.rn.f32 	%f66, %f55, %f56, %f54;
	add.s32 	%r38, %r38, 2;
$L__BB0_10:
	and.b32  	%r31, %r18, 1;
	setp.eq.b32 	%p8, %r31, 1;
	not.pred 	%p9, %p8;
	@%p9 bra 	$L__BB0_12;
	add.s32 	%r32, %r38, %r3;
	mul.wide.u32 	%rd58, %r32, 4;
	add.s64 	%rd59, %rd2, %rd58;
	ld.global.f32 	%f57, [%rd59];
	mad.lo.s32 	%r33, %r38, %r18, %r2;
	mul.wide.s32 	%rd60, %r33, 4;
	add.s64 	%rd61, %rd1, %rd60;
	ld.global.f32 	%f58, [%rd61];
	fma.rn.f32 	%f66, %f57, %f58, %f66;
$L__BB0_12:
	ld.param.u64 	%rd65, [_Z11matMulNaivePfS_S_i_param_2];
	add.s32 	%r34, %r3, %r2;
	cvta.to.global.u64 	%rd62, %rd65;
	mul.wide.s32 	%rd63, %r34, 4;
	add.s64 	%rd64, %rd62, %rd63;
	st.global.f32 	[%rd64], %f66;
$L__BB0_13:
	ret;

}
	// .globl	_Z15matMulOptimizedPfS_S_i
.visible .entry _Z15matMulOptimizedPfS_S_i(
	.param .u64 .ptr .align 1 _Z15matMulOptimizedPfS_S_i_param_0,
	.param .u64 .ptr .align 1 _Z15matMulOptimizedPfS_S_i_param_1,
	.param .u64 .ptr .align 1 _Z15matMulOptimizedPfS_S_i_param_2,
	.param .u32 _Z15matMulOptimizedPfS_S_i_param_3
)
{
	.reg .pred 	%p<9>;
	.reg .b32 	%r<111>;
	.reg .b32 	%f<368>;
	.reg .b64 	%rd<40>;
	// demoted variable
	.shared .align 4 .b8 _ZZ15matMulOptimizedPfS_S_iE4Asub[1024];
	// demoted variable
	.shared .align 4 .b8 _ZZ15matMulOptimizedPfS_S_iE4Bsub[1024];
	ld.param.u32 	%r32, [_Z15matMulOptimizedPfS_S_i_param_3];
	mov.u32 	%r1, %tid.x;
	mov.u32 	%r2, %tid.y;
	mov.u32 	%r33, %ctaid.y;
	shl.b32 	%r34, %r33, 4;
	add.s32 	%r3, %r34, %r2;
	mov.u32 	%r35, %ctaid.x;
	shl.b32 	%r4, %r35, 4;
	add.s32 	%r5, %r4, %r1;
	shr.s32 	%r36, %r32, 31;
	shr.u32 	%r37, %r36, 28;
	add.s32 	%r38, %r32, %r37;
	shr.s32 	%r6, %r38, 4;
	setp.lt.s32 	%p1, %r32, 16;
	mov.f32 	%f367, 0f00000000;
	@%p1 bra 	$L__BB1_9;
	mad.lo.s32 	%r107, %r32, %r3, %r1;
	shl.b32 	%r40, %r2, 6;
	mov.u32 	%r41, _ZZ15matMulOptimizedPfS_S_iE4Asub;
	add.s32 	%r8, %r41, %r40;
	add.s32 	%r42, %r6, -1;
	setp.lt.u32 	%p2, %r42, 3;
	mov.f32 	%f367, 0f00000000;
	mov.b32 	%r110, 0;
	@%p2 bra 	$L__BB1_4;
	and.b32  	%r110, %r6, 134217724;
	neg.s32 	%r108, %r110;
	add.s32 	%r44, %r2, 48;
	mad.lo.s32 	%r45, %r32, %r44, %r1;
	add.s32 	%r106, %r45, %r4;
	add.s32 	%r46, %r2, 32;
	mad.lo.s32 	%r47, %r32, %r46, %r1;
	add.s32 	%r105, %r47, %r4;
	add.s32 	%r48, %r2, 16;
	mad.lo.s32 	%r49, %r32, %r48, %r1;
	add.s32 	%r104, %r49, %r4;
	mad.lo.s32 	%r50, %r2, %r32, %r1;
	add.s32 	%r103, %r50, %r4;
	mov.f32 	%f367, 0f00000000;
$L__BB1_3:
	.pragma "nounroll";
	ld.param.u64 	%rd36, [_Z15matMulOptimizedPfS_S_i_param_1];
	ld.param.u64 	%rd33, [_Z15matMulOptimizedPfS_S_i_param_0];
	cvta.to.global.u64 	%rd4, %rd33;
	mul.wide.s32 	%rd5, %r107, 4;
	add.s64 	%rd6, %rd4, %rd5;
	ld.global.f32 	%f14, [%rd6];
	shl.b32 	%r52, %r1, 2;
	add.s32 	%r53, %r8, %r52;
	st.shared.f32 	[%r53], %f14;
	cvta.to.global.u64 	%rd7, %rd36;
	mul.wide.s32 	%rd8, %r103, 4;
	add.s64 	%rd9, %rd7, %rd8;
	ld.global.f32 	%f15, [%rd9];
	shl.b32 	%r54, %r1, 6;
	mov.u32 	%r55, _ZZ15matMulOptimizedPfS_S_iE4Bsub;
	add.s32 	%r56, %r55, %r54;
	shl.b32 	%r57, %r2, 2;
	add.s32 	%r58, %r56, %r57;
	st.shared.f32 	[%r58], %f15;
	bar.sync 	0;
	ld.shared.f32 	%f16, [%r8];
	mad.lo.s32 	%r59, %r1, -60, %r56;
	ld.shared.f32 	%f17, [%r59];
	fma.rn.f32 	%f18, %f16, %f17, %f367;
	ld.shared.f32 	%f19, [%r8+4];
	ld.shared.f32 	%f20, [%r59+64];
	fma.rn.f32 	%f21, %f19, %f20, %f18;
	ld.shared.f32 	%f22, [%r8+8];
	ld.shared.f32 	%f23, [%r59+128];
	fma.rn.f32 	%f24, %f22, %f23, %f21;
	ld.shared.f32 	%f25, [%r8+12];
	ld.shared.f32 	%f26, [%r59+192];
	fma.rn.f32 	%f27, %f25, %f26, %f24;
	ld.shared.f32 	%f28, [%r8+16];
	ld.shared.f32 	%f29, [%r59+256];
	fma.rn.f32 	%f30, %f28, %f29, %f27;
	ld.shared.f32 	%f31, [%r8+20];
	ld.shared.f32 	%f32, [%r59+320];
	fma.rn.f32 	%f33, %f31, %f32, %f30;
	ld.shared.f32 	%f34, [%r8+24];
	ld.shared.f32 	%f35, [%r59+384];
	fma.rn.f32 	%f36, %f34, %f35, %f33;
	ld.shared.f32 	%f37, [%r8+28];
	ld.shared.f32 	%f38, [%r59+448];
	fma.rn.f32 	%f39, %f37, %f38, %f36;
	ld.shared.f32 	%f40, [%r8+32];
	ld.shared.f32 	%f41, [%r59+512];
	fma.rn.f32 	%f42, %f40, %f41, %f39;
	ld.shared.f32 	%f43, [%r8+36];
	ld.shared.f32 	%f44, [%r59+576];
	fma.rn.f32 	%f45, %f43, %f44, %f42;
	ld.shared.f32 	%f46, [%r8+40];
	ld.shared.f32 	%f47, [%r59+640];
	fma.rn.f32 	%f48, %f46, %f47, %f45;
	ld.shared.f32 	%f49, [%r8+44];
	ld.shared.f32 	%f50, [%r59+704];
	fma.rn.f32 	%f51, %f49, %f50, %f48;
	ld.shared.f32 	%f52, [%r8+48];
	ld.shared.f32 	%f53, [%r59+768];
	fma.rn.f32 	%f54, %f52, %f53, %f51;
	ld.shared.f32 	%f55, [%r8+52];
	ld.shared.f32 	%f56, [%r59+832];
	fma.rn.f32 	%f57, %f55, %f56, %f54;
	ld.shared.f32 	%f58, [%r8+56];
	ld.shared.f32 	%f59, [%r59+896];
	fma.rn.f32 	%f60, %f58, %f59, %f57;
	ld.shared.f32 	%f61, [%r8+60];
	ld.shared.f32 	%f62, [%r59+960];
	fma.rn.f32 	%f63, %f61, %f62, %f60;
	bar.sync 	0;
	ld.global.f32 	%f64, [%rd6+64];
	st.shared.f32 	[%r53], %f64;
	mul.wide.s32 	%rd10, %r104, 4;
	add.s64 	%rd11, %rd7, %rd10;
	ld.global.f32 	%f65, [%rd11];
	st.shared.f32 	[%r58], %f65;
	bar.sync 	0;
	ld.shared.f32 	%f66, [%r8];
	ld.shared.f32 	%f67, [%r59];
	fma.rn.f32 	%f68, %f66, %f67, %f63;
	ld.shared.f32 	%f69, [%r8+4];
	ld.shared.f32 	%f70, [%r59+64];
	fma.rn.f32 	%f71, %f69, %f70, %f68;
	ld.shared.f32 	%f72, [%r8+8];
	ld.shared.f32 	%f73, [%r59+128];
	fma.rn.f32 	%f74, %f72, %f73, %f71;
	ld.shared.f32 	%f75, [%r8+12];
	ld.shared.f32 	%f76, [%r59+192];
	fma.rn.f32 	%f77, %f75, %f76, %f74;
	ld.shared.f32 	%f78, [%r8+16];
	ld.shared.f32 	%f79, [%r59+256];
	fma.rn.f32 	%f80, %f78, %f79, %f77;
	ld.shared.f32 	%f81, [%r8+20];
	ld.shared.f32 	%f82, [%r59+320];
	fma.rn.f32 	%f83, %f81, %f82, %f80;
	ld.shared.f32 	%f84, [%r8+24];
	ld.shared.f32 	%f85, [%r59+384];
	fma.rn.f32 	%f86, %f84, %f85, %f83;
	ld.shared.f32 	%f87, [%r8+28];
	ld.shared.f32 	%f88, [%r59+448];
	fma.rn.f32 	%f89, %f87, %f88, %f86;
	ld.shared.f32 	%f90, [%r8+32];
	ld.shared.f32 	%f91, [%r59+512];
	fma.rn.f32 	%f92, %f90, %f91, %f89;
	ld.shared.f32 	%f93, [%r8+36];
	ld.shared.f32 	%f94, [%r59+576];
	fma.rn.f32 	%f95, %f93, %f94, %f92;
	ld.shared.f32 	%f96, [%r8+40];
	ld.shared.f32 	%f97, [%r59+640];
	fma.rn.f32 	%f98, %f96, %f97, %f95;
	ld.shared.f32 	%f99, [%r8+44];
	ld.shared.f32 	%f100, [%r59+704];
	fma.rn.f32 	%f101, %f99, %f100, %f98;
	ld.shared.f32 	%f102, [%r8+48];
	ld.shared.f32 	%f103, [%r59+768];
	fma.rn.f32 	%f104, %f102, %f103, %f101;
	ld.shared.f32 	%f105, [%r8+52];
	ld.shared.f32 	%f106, [%r59+832];
	fma.rn.f32 	%f107, %f105, %f106, %f104;
	ld.shared.f32 	%f108, [%r8+56];
	ld.shared.f32 	%f109, [%r59+896];
	fma.rn.f32 	%f110, %f108, %f109, %f107;
	ld.shared.f32 	%f111, [%r8+60];
	ld.shared.f32 	%f112, [%r59+960];
	fma.rn.f32 	%f113, %f111, %f112, %f110;
	bar.sync 	0;
	ld.global.f32 	%f114, [%rd6+128];
	st.shared.f32 	[%r53], %f114;
	mul.wide.s32 	%rd12, %r105, 4;
	add.s64 	%rd13, %rd7, %rd12;
	ld.global.f32 	%f115, [%rd13];
	st.shared.f32 	[%r58], %f115;
	bar.sync 	0;
	ld.shared.f32 	%f116, [%r8];
	ld.shared.f32 	%f117, [%r59];
	fma.rn.f32 	%f118, %f116, %f117, %f113;
	ld.shared.f32 	%f119, [%r8+4];
	ld.shared.f32 	%f120, [%r59+64];
	fma.rn.f32 	%f121, %f119, %f120, %f118;
	ld.shared.f32 	%f122, [%r8+8];
	ld.shared.f32 	%f123, [%r59+128];
	fma.rn.f32 	%f124, %f122, %f123, %f121;
	ld.shared.f32 	%f125, [%r8+12];
	ld.shared.f32 	%f126, [%r59+192];
	fma.rn.f32 	%f127, %f125, %f126, %f124;
	ld.shared.f32 	%f128, [%r8+16];
	ld.shared.f32 	%f129, [%r59+256];
	fma.rn.f32 	%f130, %f128, %f129, %f127;
	ld.shared.f32 	%f131, [%r8+20];
	ld.shared.f32 	%f132, [%r59+320];
	fma.rn.f32 	%f133, %f131, %f132, %f130;
	ld.shared.f32 	%f134, [%r8+24];
	ld.shared.f32 	%f135, [%r59+384];
	fma.rn.f32 	%f136, %f134, %f135, %f133;
	ld.shared.f32 	%f137, [%r8+28];
	ld.shared.f32 	%f138, [%r59+448];
	fma.rn.f32 	%f139, %f137, %f138, %f136;
	ld.shared.f32 	%f140, [%r8+32];
	ld.shared.f32 	%f141, [%r59+512];
	fma.rn.f32 	%f142, %f140, %f141, %f139;
	ld.shared.f32 	%f143, [%r8+36];
	ld.shared.f32 	%f144, [%r59+576];
	fma.rn.f32 	%f145, %f143, %f144, %f142;
	ld.shared.f32 	%f146, [%r8+40];
	ld.shared.f32 	%f147, [%r59+640];
	fma.rn.f32 	%f148, %f146, %f147, %f145;
	ld.shared.f32 	%f149, [%r8+44];
	ld.shared.f32 	%f150, [%r59+704];
	fma.rn.f32 	%f151, %f149, %f150, %f148;
	ld.shared.f32 	%f152, [%r8+48];
	ld.shared.f32 	%f153, [%r59+768];
	fma.rn.f32 	%f154, %f152, %f153, %f151;
	ld.shared.f32 	%f155, [%r8+52];
	ld.shared.f32 	%f156, [%r59+832];
	fma.rn.f32 	%f157, %f155, %f156, %f154;
	ld.shared.f32 	%f158, [%r8+56];
	ld.shared.f32 	%f159, [%r59+896];
	fma.rn.f32 	%f160, %f158, %f159, %f157;
	ld.shared.f32 	%f161, [%r8+60];
	ld.shared.f32 	%f162, [%r59+960];
	fma.rn.f32 	%f163, %f161, %f162, %f160;
	bar.sync 	0;
	ld.global.f32 	%f164, [%rd6+192];
	st.shared.f32 	[%r53], %f164;
	mul.wide.s32 	%rd14, %r106, 4;
	add.s64 	%rd15, %rd7, %rd14;
	ld.global.f32 	%f165, [%rd15];
	st.shared.f32 	[%r58], %f165;
	bar.sync 	0;
	ld.shared.f32 	%f166, [%r8];
	ld.shared.f32 	%f167, [%r59];
	fma.rn.f32 	%f168, %f166, %f167, %f163;
	ld.shared.f32 	%f169, [%r8+4];
	ld.shared.f32 	%f170, [%r59+64];
	fma.rn.f32 	%f171, %f169, %f170, %f168;
	ld.shared.f32 	%f172, [%r8+8];
	ld.shared.f32 	%f173, [%r59+128];
	fma.rn.f32 	%f174, %f172, %f173, %f171;
	ld.shared.f32 	%f175, [%r8+12];
	ld.shared.f32 	%f176, [%r59+192];
	fma.rn.f32 	%f177, %f175, %f176, %f174;
	ld.shared.f32 	%f178, [%r8+16];
	ld.shared.f32 	%f179, [%r59+256];
	fma.rn.f32 	%f180, %f178, %f179, %f177;
	ld.shared.f32 	%f181, [%r8+20];
	ld.shared.f32 	%f182, [%r59+320];
	fma.rn.f32 	%f183, %f181, %f182, %f180;
	ld.shared.f32 	%f184, [%r8+24];
	ld.shared.f32 	%f185, [%r59+384];
	fma.rn.f32 	%f186, %f184, %f185, %f183;
	ld.shared.f32 	%f187, [%r8+28];
	ld.shared.f32 	%f188, [%r59+448];
	fma.rn.f32 	%f189, %f187, %f188, %f186;
	ld.shared.f32 	%f190, [%r8+32];
	ld.shared.f32 	%f191, [%r59+512];
	fma.rn.f32 	%f192, %f190, %f191, %f189;
	ld.shared.f32 	%f193, [%r8+36];
	ld.shared.f32 	%f194, [%r59+576];
	fma.rn.f32 	%f195, %f193, %f194, %f192;
	ld.shared.f32 	%f196, [%r8+40];
	ld.shared.f32 	%f197, [%r59+640];
	fma.rn.f32 	%f198, %f196, %f197, %f195;
	ld.shared.f32 	%f199, [%r8+44];
	ld.shared.f32 	%f200, [%r59+704];
	fma.rn.f32 	%f201, %f199, %f200, %f198;
	ld.shared.f32 	%f202, [%r8+48];
	ld.shared.f32 	%f203, [%r59+768];
	fma.rn.f32 	%f204, %f202, %f203, %f201;
	ld.shared.f32 	%f205, [%r8+52];
	ld.shared.f32 	%f206, [%r59+832];
	fma.rn.f32 	%f207, %f205, %f206, %f204;
	ld.shared.f32 	%f208, [%r8+56];
	ld.shared.f32 	%f209, [%r59+896];
	fma.rn.f32 	%f210, %f208, %f209, %f207;
	ld.shared.f32 	%f211, [%r8+60];
	ld.shared.f32 	%f212, [%r59+960];
	fma.rn.f32 	%f367, %f211, %f212, %f210;
	bar.sync 	0;
	add.s32 	%r108, %r108, 4;
	add.s32 	%r107, %r107, 64;
	shl.b32 	%r60, %r32, 6;
	add.s32 	%r106, %r106, %r60;
	add.s32 	%r105, %r105, %r60;
	add.s32 	%r104, %r104, %r60;
	add.s32 	%r103, %r103, %r60;
	setp.ne.s32 	%p3, %r108, 0;
	@%p3 bra 	$L__BB1_3;
$L__BB1_4:
	and.b32  	%r28, %r6, 3;
	setp.eq.s32 	%p4, %r28, 0;
	@%p4 bra 	$L__BB1_9;
	setp.eq.s32 	%p5, %r28, 1;
	@%p5 bra 	$L__BB1_7;
	ld.param.u64 	%rd37, [_Z15matMulOptimizedPfS_S_i_param_1];
	ld.param.u64 	%rd34, [_Z15matMulOptimizedPfS_S_i_param_0];
	shl.b32 	%r61, %r110, 4;
	mad.lo.s32 	%r66, %r32, %r3, %r1;
	add.s32 	%r67, %r66, %r61;
	cvta.to.global.u64 	%rd16, %rd34;
	mul.wide.s32 	%rd17, %r67, 4;
	add.s64 	%rd18, %rd16, %rd17;
	ld.global.f32 	%f214, [%rd18];
	shl.b32 	%r68, %r1, 2;
	add.s32 	%r69, %r8, %r68;
	st.shared.f32 	[%r69], %f214;
	add.s32 	%r70, %r61, %r2;
	mad.lo.s32 	%r71, %r70, %r32, %r5;
	cvta.to.global.u64 	%rd19, %rd37;
	mul.wide.s32 	%rd20, %r71, 4;
	add.s64 	%rd21, %rd19, %rd20;
	ld.global.f32 	%f215, [%rd21];
	shl.b32 	%r72, %r1, 6;
	mov.u32 	%r73, _ZZ15matMulOptimizedPfS_S_iE4Bsub;
	add.s32 	%r74, %r73, %r72;
	shl.b32 	%r75, %r2, 2;
	add.s32 	%r76, %r74, %r75;
	st.shared.f32 	[%r76], %f215;
	bar.sync 	0;
	ld.shared.f32 	%f216, [%r8];
	mad.lo.s32 	%r77, %r1, -60, %r74;
	ld.shared.f32 	%f217, [%r77];
	fma.rn.f32 	%f218, %f216, %f217, %f367;
	ld.shared.f32 	%f219, [%r8+4];
	ld.shared.f32 	%f220, [%r77+64];
	fma.rn.f32 	%f221, %f219, %f220, %f218;
	ld.shared.f32 	%f222, [%r8+8];
	ld.shared.f32 	%f223, [%r77+128];
	fma.rn.f32 	%f224, %f222, %f223, %f221;
	ld.shared.f32 	%f225, [%r8+12];
	ld.shared.f32 	%f226, [%r77+192];
	fma.rn.f32 	%f227, %f225, %f226, %f224;
	ld.shared.f32 	%f228, [%r8+16];
	ld.shared.f32 	%f229, [%r77+256];
	fma.rn.f32 	%f230, %f228, %f229, %f227;
	ld.shared.f32 	%f231, [%r8+20];
	ld.shared.f32 	%f232, [%r77+320];
	fma.rn.f32 	%f233, %f231, %f232, %f230;
	ld.shared.f32 	%f234, [%r8+24];
	ld.shared.f32 	%f235, [%r77+384];
	fma.rn.f32 	%f236, %f234, %f235, %f233;
	ld.shared.f32 	%f237, [%r8+28];
	ld.shared.f32 	%f238, [%r77+448];
	fma.rn.f32 	%f239, %f237, %f238, %f236;
	ld.shared.f32 	%f240, [%r8+32];
	ld.shared.f32 	%f241, [%r77+512];
	fma.rn.f32 	%f242, %f240, %f241, %f239;
	ld.shared.f32 	%f243, [%r8+36];
	ld.shared.f32 	%f244, [%r77+576];
	fma.rn.f32 	%f245, %f243, %f244, %f242;
	ld.shared.f32 	%f246, [%r8+40];
	ld.shared.f32 	%f247, [%r77+640];
	fma.rn.f32 	%f248, %f246, %f247, %f245;
	ld.shared.f32 	%f249, [%r8+44];
	ld.shared.f32 	%f250, [%r77+704];
	fma.rn.f32 	%f251, %f249, %f250, %f248;
	ld.shared.f32 	%f252, [%r8+48];
	ld.shared.f32 	%f253, [%r77+768];
	fma.rn.f32 	%f254, %f252, %f253, %f251;
	ld.shared.f32 	%f255, [%r8+52];
	ld.shared.f32 	%f256, [%r77+832];
	fma.rn.f32 	%f257, %f255, %f256, %f254;
	ld.shared.f32 	%f258, [%r8+56];
	ld.shared.f32 	%f259, [%r77+896];
	fma.rn.f32 	%f260, %f258, %f259, %f257;
	ld.shared.f32 	%f261, [%r8+60];
	ld.shared.f32 	%f262, [%r77+960];
	fma.rn.f32 	%f263, %f261, %f262, %f260;
	bar.sync 	0;
	ld.global.f32 	%f264, [%rd18+64];
	st.shared.f32 	[%r69], %f264;
	add.s32 	%r78, %r70, 16;
	mad.lo.s32 	%r79, %r78, %r32, %r5;
	mul.wide.s32 	%rd22, %r79, 4;
	add.s64 	%rd23, %rd19, %rd22;
	ld.global.f32 	%f265, [%rd23];
	st.shared.f32 	[%r76], %f265;
	bar.sync 	0;
	ld.shared.f32 	%f266, [%r8];
	ld.shared.f32 	%f267, [%r77];
	fma.rn.f32 	%f268, %f266, %f267, %f263;
	ld.shared.f32 	%f269, [%r8+4];
	ld.shared.f32 	%f270, [%r77+64];
	fma.rn.f32 	%f271, %f269, %f270, %f268;
	ld.shared.f32 	%f272, [%r8+8];
	ld.shared.f32 	%f273, [%r77+128];
	fma.rn.f32 	%f274, %f272, %f273, %f271;
	ld.shared.f32 	%f275, [%r8+12];
	ld.shared.f32 	%f276, [%r77+192];
	fma.rn.f32 	%f277, %f275, %f276, %f274;
	ld.shared.f32 	%f278, [%r8+16];
	ld.shared.f32 	%f279, [%r77+256];
	fma.rn.f32 	%f280, %f278, %f279, %f277;
	ld.shared.f32 	%f281, [%r8+20];
	ld.shared.f32 	%f282, [%r77+320];
	fma.rn.f32 	%f283, %f281, %f282, %f280;
	ld.shared.f32 	%f284, [%r8+24];
	ld.shared.f32 	%f285, [%r77+384];
	fma.rn.f32 	%f286, %f284, %f285, %f283;
	ld.shared.f32 	%f287, [%r8+28];
	ld.shared.f32 	%f288, [%r77+448];
	fma.rn.f32 	%f289, %f287, %f288, %f286;
	ld.shared.f32 	%f290, [%r8+32];
	ld.shared.f32 	%f291, [%r77+512];
	fma.rn.f32 	%f292, %f290, %f291, %f289;
	ld.shared.f32 	%f293, [%r8+36];
	ld.shared.f32 	%f294, [%r77+576];
	fma.rn.f32 	%f295, %f293, %f294, %f292;
	ld.shared.f32 	%f296, [%r8+40];
	ld.shared.f32 	%f297, [%r77+640];
	fma.rn.f32 	%f298, %f296, %f297, %f295;
	ld.shared.f32 	%f299, [%r8+44];
	ld.shared.f32 	%f300, [%r77+704];
	fma.rn.f32 	%f301, %f299, %f300, %f298;
	ld.shared.f32 	%f302, [%r8+48];
	ld.shared.f32 	%f303, [%r77+768];
	fma.rn.f32 	%f304, %f302, %f303, %f301;
	ld.shared.f32 	%f305, [%r8+52];
	ld.shared.f32 	%f306, [%r77+832];
	fma.rn.f32 	%f307, %f305, %f306, %f304;
	ld.shared.f32 	%f308, [%r8+56];
	ld.shared.f32 	%f309, [%r77+896];
	fma.rn.f32 	%f310, %f308, %f309, %f307;
	ld.shared.f32 	%f311, [%r8+60];
	ld.shared.f32 	%f312, [%r77+960];
	fma.rn.f32 	%f367, %f311, %f312, %f310;
	bar.sync 	0;
	add.s32 	%r110, %r110, 2;
$L__BB1_7:
	and.b32  	%r80, %r6, 1;
	setp.eq.b32 	%p6, %r80, 1;
	not.pred 	%p7, %p6;
	@%p7 bra 	$L__BB1_9;
	ld.param.u64 	%rd38, [_Z15matMulOptimizedPfS_S_i_param_1];
	ld.param.u64 	%rd35, [_Z15matMulOptimizedPfS_S_i_param_0];
	shl.b32 	%r81, %r110, 4;
	mad.lo.s32 	%r86, %r32, %r3, %r1;
	add.s32 	%r87, %r86, %r81;
	cvta.to.global.u64 	%rd24, %rd35;
	mul.wide.s32 	%rd25, %r87, 4;
	add.s64 	%rd26, %rd24, %rd25;
	ld.global.f32 	%f313, [%rd26];
	shl.b32 	%r88, %r1, 2;
	add.s32 	%r89, %r8, %r88;
	st.shared.f32 	[%r89], %f313;
	add.s32 	%r90, %r81, %r2;
	mad.lo.s32 	%r91, %r90, %r32, %r5;
	cvta.to.global.u64 	%rd27, %rd38;
	mul.wide.s32 	%rd28, %r91, 4;
	add.s64 	%rd29, %rd27, %rd28;
	ld.global.f32 	%f314, [%rd29];
	shl.b32 	%r92, %r1, 6;
	mov.u32 	%r93, _ZZ15matMulOptimizedPfS_S_iE4Bsub;
	add.s32 	%r94, %r93, %r92;
	shl.b32 	%r95, %r2, 2;
	add.s32 	%r96, %r94, %r95;
	st.shared.f32 	[%r96], %f314;
	bar.sync 	0;
	ld.shared.f32 	%f315, [%r8];
	mad.lo.s32 	%r97, %r1, -60, %r94;
	ld.shared.f32 	%f316, [%r97];
	fma.rn.f32 	%f317, %f315, %f316, %f367;
	ld.shared.f32 	%f318, [%r8+4];
	ld.shared.f32 	%f319, [%r97+64];
	fma.rn.f32 	%f320, %f318, %f319, %f317;
	ld.shared.f32 	%f321, [%r8+8];
	ld.shared.f32 	%f322, [%r97+128];
	fma.rn.f32 	%f323, %f321, %f322, %f320;
	ld.shared.f32 	%f324, [%r8+12];
	ld.shared.f32 	%f325, [%r97+192];
	fma.rn.f32 	%f326, %f324, %f325, %f323;
	ld.shared.f32 	%f327, [%r8+16];
	ld.shared.f32 	%f328, [%r97+256];
	fma.rn.f32 	%f329, %f327, %f328, %f326;
	ld.shared.f32 	%f330, [%r8+20];
	ld.shared.f32 	%f331, [%r97+320];
	fma.rn.f32 	%f332, %f330, %f331, %f329;
	ld.shared.f32 	%f333, [%r8+24];
	ld.shared.f32 	%f334, [%r97+384];
	fma.rn.f32 	%f335, %f333, %f334, %f332;
	ld.shared.f32 	%f336, [%r8+28];
	ld.shared.f32 	%f337, [%r97+448];
	fma.rn.f32 	%f338, %f336, %f337, %f335;
	ld.shared.f32 	%f339, [%r8+32];
	ld.shared.f32 	%f340, [%r97+512];
	fma.rn.f32 	%f341, %f339, %f340, %f338;
	ld.shared.f32 	%f342, [%r8+36];
	ld.shared.f32 	%f343, [%r97+576];
	fma.rn.f32 	%f344, %f342, %f343, %f341;
	ld.shared.f32 	%f345, [%r8+40];
	ld.shared.f32 	%f346, [%r97+640];
	fma.rn.f32 	%f347, %f345, %f346, %f344;
	ld.shared.f32 	%f348, [%r8+44];
	ld.shared.f32 	%f349, [%r97+704];
	fma.rn.f32 	%f350, %f348, %f349, %f347;
	ld.shared.f32 	%f351, [%r8+48];
	ld.shared.f32 	%f352, [%r97+768];
	fma.rn.f32 	%f353, %f351, %f352, %f350;
	ld.shared.f32 	%f354, [%r8+52];
	ld.shared.f32 	%f355, [%r97+832];
	fma.rn.f32 	%f356, %f354, %f355, %f353;
	ld.shared.f32 	%f357, [%r8+56];
	ld.shared.f32 	%f358, [%r97+896];
	fma.rn.f32 	%f359, %f357, %f358, %f356;
	ld.shared.f32 	%f360, [%r8+60];
	ld.shared.f32 	%f361, [%r97+960];
	fma.rn.f32 	%f367, %f360, %f361, %f359;
	bar.sync 	0;
$L__BB1_9:
	max.s32 	%r101, %r3, %r5;
	setp.ge.s32 	%p8, %r101, %r32;
	@%p8 bra 	$L__BB1_11;
	ld.param.u64 	%rd39, [_Z15matMulOptimizedPfS_S_i_param_2];
	mad.lo.s32 	%r102, %r32, %r3, %r5;
	cvta.to.global.u64 	%rd30, %rd39;
	mul.wide.s32 	%rd31, %r102, 4;
	add.s64 	%rd32, %rd30, %rd31;
	st.global.f32 	[%rd32], %f367;
$L__BB1_11:
	ret;

}


// ===== COMPILED SASS (sm_100) =====

	.target	sm_100

	.elftype	@"ET_EXEC"


//--------------------- .note.nv.tkinfo           --------------------------
	.section	.note.nv.tkinfo,"",@"SHT_NOTE"
	.sectionflags	@"SHF_NOTE_NV_TKINFO"
	.tkinfo
        /*0018*/ 	.word	0x00000002
        /*0030*/ 	.string	""
        /*0030*/ 	.string	"ptxas"
        /*0030*/ 	.string	"Cuda compilation tools, release 13.0, V13.0.88"
        /*0030*/ 	.string	"Build cuda_13.0.r13.0/compiler.36424714_0"
        /*0030*/ 	.string	"-arch sm_100 -m 64 "



//--------------------- .note.nv.cuinfo           --------------------------
	.section	.note.nv.cuinfo,"",@"SHT_NOTE"
	.sectionflags	@"SHF_NOTE_NV_CUINFO"
        /*0018*/ 	.short	0x0002
        /*001a*/ 	.short	0x0064
        /*001c*/ 	.short	0x0082
	.zero		2


//--------------------- .nv.info                  --------------------------
	.section	.nv.info,"",@"SHT_CUDA_INFO"
	.align	4


	//----- nvinfo : EIATTR_REGCOUNT
	.align		4
        /*0000*/ 	.byte	0x04, 0x2f
        /*0002*/ 	.short	(.L_1 - .L_0)
	.align		4
.L_0:
        /*0004*/ 	.word	index@(_Z11matMulNaivePfS_S_i)
        /*0008*/ 	.word	0x0000001e


	//----- nvinfo : EIATTR_FRAME_SIZE
	.align		4
.L_1:
        /*000c*/ 	.byte	0x04, 0x11
        /*000e*/ 	.short	(.L_3 - .L_2)
	.align		4
.L_2:
        /*0010*/ 	.word	index@(_Z11matMulNaivePfS_S_i)
        /*0014*/ 	.word	0x00000000


	//----- nvinfo : EIATTR_REGCOUNT
	.align		4
.L_3:
        /*0018*/ 	.byte	0x04, 0x2f
        /*001a*/ 	.short	(.L_5 - .L_4)
	.align		4
.L_4:
        /*001c*/ 	.word	index@(_Z15matMulOptimizedPfS_S_i)
        /*0020*/ 	.word	0x00000028


	//----- nvinfo : EIATTR_FRAME_SIZE
	.align		4
.L_5:
        /*0024*/ 	.byte	0x04, 0x11
        /*0026*/ 	.short	(.L_7 - .L_6)
	.align		4
.L_6:
        /*0028*/ 	.word	index@(_Z15matMulOptimizedPfS_S_i)
        /*002c*/ 	.word	0x00000000


	//----- nvinfo : EIATTR_MIN_STACK_SIZE
	.align		4
.L_7:
        /*0030*/ 	.byte	0x04, 0x12
        /*0032*/ 	.short	(.L_9 - .L_8)
	.align		4
.L_8:
        /*0034*/ 	.word	index@(_Z15matMulOptimizedPfS_S_i)
        /*0038*/ 	.word	0x00000000


	//----- nvinfo : EIATTR_MIN_STACK_SIZE
	.align		4
.L_9:
        /*003c*/ 	.byte	0x04, 0x12
        /*003e*/ 	.short	(.L_11 - .L_10)
	.align		4
.L_10:
        /*0040*/ 	.word	index@(_Z11matMulNaivePfS_S_i)
        /*0044*/ 	.word	0x00000000
.L_11:


//--------------------- .nv.compat                --------------------------
	.section	.nv.compat,"",@"SHT_CUDA_COMPAT_INFO"
	.align	4
        /*0000*/ 	.byte	0x02, 0x09, 0x00, 0x00, 0x02, 0x02, 0x01, 0x00, 0x02, 0x05, 0x05, 0x00, 0x03, 0x07, 0x01, 0x01
        /*0010*/ 	.byte	0x02, 0x03, 0x00, 0x00, 0x02, 0x06, 0x01, 0x00, 0x04, 0x0b, 0x08, 0x00, 0x09, 0x00, 0x00, 0x00
        /*0020*/ 	.byte	0x00, 0x00, 0x00, 0x00


//--------------------- .nv.info._Z15matMulOptimizedPfS_S_i --------------------------
	.section	.nv.info._Z15matMulOptimizedPfS_S_i,"",@"SHT_CUDA_INFO"
	.sectionflags	@""
	.align	4


	//----- nvinfo : EIATTR_CUDA_API_VERSION
	.align		4
        /*0000*/ 	.byte	0x04, 0x37
        /*0002*/ 	.short	(.L_13 - .L_12)
.L_12:
        /*0004*/ 	.word	0x00000082


	//----- nvinfo : EIATTR_KPARAM_INFO
	.align		4
.L_13:
        /*0008*/ 	.byte	0x04, 0x17
        /*000a*/ 	.short	(.L_15 - .L_14)
.L_14:
        /*000c*/ 	.word	0x00000000
        /*0010*/ 	.short	0x0003
        /*0012*/ 	.short	0x0018
        /*0014*/ 	.byte	0x00, 0xf0, 0x11, 0x00


	//----- nvinfo : EIATTR_KPARAM_INFO
	.align		4
.L_15:
        /*0018*/ 	.byte	0x04, 0x17
        /*001a*/ 	.short	(.L_17 - .L_16)
.L_16:
        /*001c*/ 	.word	0x00000000
        /*0020*/ 	.short	0x0002
        /*0022*/ 	.short	0x0010
        /*0024*/ 	.byte	0x00, 0xf5, 0x21, 0x00


	//----- nvinfo : EIATTR_KPARAM_INFO
	.align		4
.L_17:
        /*0028*/ 	.byte	0x04, 0x17
        /*002a*/ 	.short	(.L_19 - .L_18)
.L_18:
        /*002c*/ 	.word	0x00000000
        /*0030*/ 	.short	0x0001
        /*0032*/ 	.short	0x0008
        /*0034*/ 	.byte	0x00, 0xf5, 0x21, 0x00


	//----- nvinfo : EIATTR_KPARAM_INFO
	.align		4
.L_19:
        /*0038*/ 	.byte	0x04, 0x17
        /*003a*/ 	.short	(.L_21 - .L_20)
.L_20:
        /*003c*/ 	.word	0x00000000
        /*0040*/ 	.short	0x0000
        /*0042*/ 	.short	0x0000
        /*0044*/ 	.byte	0x00, 0xf5, 0x21, 0x00


	//----- nvinfo : EIATTR_SPARSE_MMA_MASK
	.align		4
.L_21:
        /*0048*/ 	.byte	0x03, 0x50
        /*004a*/ 	.short	0x0000


	//----- nvinfo : EIATTR_MAXREG_COUNT
	.align		4
        /*004c*/ 	.byte	0x03, 0x1b
        /*004e*/ 	.short	0x00ff


	//----- nvinfo : EIATTR_NUM_BARRIERS
	.align		4
        /*0050*/ 	.byte	0x02, 0x4c
        /*0052*/ 	.byte	0x01
	.zero		1


	//----- nvinfo : EIATTR_MERCURY_ISA_VERSION
	.align		4
        /*0054*/ 	.byte	0x03, 0x5f
        /*0056*/ 	.short	0x0101


	//----- nvinfo : EIATTR_VRC_CTA_INIT_COUNT
	.align		4
        /*0058*/ 	.byte	0x02, 0x4a
	.zero		1
	.zero		1


	//----- nvinfo : EIATTR_EXIT_INSTR_OFFSETS
	.align		4
        /*005c*/ 	.byte	0x04, 0x1c
        /*005e*/ 	.short	(.L_23 - .L_22)


	//   ....[0]....
.L_22:
        /*0060*/ 	.word	0x000018a0


	//   ....[1]....
        /*0064*/ 	.word	0x000018f0


	//----- nvinfo : EIATTR_CBANK_PARAM_SIZE
	.align		4
.L_23:
        /*0068*/ 	.byte	0x03, 0x19
        /*006a*/ 	.short	0x001c


	//----- nvinfo : EIATTR_PARAM_CBANK
	.align		4
        /*006c*/ 	.byte	0x04, 0x0a
        /*006e*/ 	.short	(.L_25 - .L_24)
	.align		4
.L_24:
        /*0070*/ 	.word	index@(.nv.constant0._Z15matMulOptimizedPfS_S_i)
        /*0074*/ 	.short	0x0380
        /*0076*/ 	.short	0x001c


	//----- nvinfo : EIATTR_SW_WAR
	.align		4
.L_25:
        /*0078*/ 	.byte	0x04, 0x36
        /*007a*/ 	.short	(.L_27 - .L_26)
.L_26:
        /*007c*/ 	.word	0x00000008
.L_27:


//--------------------- .nv.info._Z11matMulNaivePfS_S_i --------------------------
	.section	.nv.info._Z11matMulNaivePfS_S_i,"",@"SHT_CUDA_INFO"
	.sectionflags	@""
	.align	4


	//----- nvinfo : EIATTR_CUDA_API_VERSION
	.align		4
        /*0000*/ 	.byte	0x04, 0x37
        /*0002*/ 	.short	(.L_29 - .L_28)
.L_28:
        /*0004*/ 	.word	0x00000082


	//----- nvinfo : EIATTR_KPARAM_INFO
	.align		4
.L_29:
        /*0008*/ 	.byte	0x04, 0x17
        /*000a*/ 	.short	(.L_31 - .L_30)
.L_30:
        /*000c*/ 	.word	0x00000000
        /*0010*/ 	.short	0x0003
        /*0012*/ 	.short	0x0018
        /*0014*/ 	.byte	0x00, 0xf0, 0x11, 0x00


	//----- nvinfo : EIATTR_KPARAM_INFO
	.align		4
.L_31:
        /*0018*/ 	.byte	0x04, 0x17
        /*001a*/ 	.short	(.L_33 - .L_32)
.L_32:
        /*001c*/ 	.word	0x00000000
        /*0020*/ 	.short	0x0002
        /*0022*/ 	.short	0x0010
        /*0024*/ 	.byte	0x00, 0xf5, 0x21, 0x00


	//----- nvinfo : EIATTR_KPARAM_INFO
	.align		4
.L_33:
        /*0028*/ 	.byte	0x04, 0x17
        /*002a*/ 	.short	(.L_35 - .L_34)
.L_34:
        /*002c*/ 	.word	0x00000000
        /*0030*/ 	.short	0x0001
        /*0032*/ 	.short	0x0008
        /*0034*/ 	.byte	0x00, 0xf5, 0x21, 0x00


	//----- nvinfo : EIATTR_KPARAM_INFO
	.align		4
.L_35:
        /*0038*/ 	.byte	0x04, 0x17
        /*003a*/ 	.short	(.L_37 - .L_36)
.L_36:
        /*003c*/ 	.word	0x00000000
        /*0040*/ 	.short	0x0000
        /*0042*/ 	.short	0x0000
        /*0044*/ 	.byte	0x00, 0xf5, 0x21, 0x00


	//----- nvinfo : EIATTR_SPARSE_MMA_MASK
	.align		4
.L_37:
        /*0048*/ 	.byte	0x03, 0x50
        /*004a*/ 	.short	0x0000


	//----- nvinfo : EIATTR_MAXREG_COUNT
	.align		4
        /*004c*/ 	.byte	0x03, 0x1b
        /*004e*/ 	.short	0x00ff


	//----- nvinfo : EIATTR_MERCURY_ISA_VERSION
	.align		4
        /*0050*/ 	.byte	0x03, 0x5f
        /*0052*/ 	.short	0x0101


	//----- nvinfo : EIATTR_VRC_CTA_INIT_COUNT
	.align		4
        /*0054*/ 	.byte	0x02, 0x4a
	.zero		1
	.zero		1


	//----- nvinfo : EIATTR_EXIT_INSTR_OFFSETS
	.align		4
        /*0058*/ 	.byte	0x04, 0x1c
        /*005a*/ 	.short	(.L_39 - .L_38)


	//   ....[0]....
.L_38:
        /*005c*/ 	.word	0x000000c0


	//   ....[1]....
        /*0060*/ 	.word	0x00000a90


	//----- nvinfo : EIATTR_CBANK_PARAM_SIZE
	.align		4
.L_39:
        /*0064*/ 	.byte	0x03, 0x19
        /*0066*/ 	.short	0x001c


	//----- nvinfo : EIATTR_PARAM_CBANK
	.align		4
        /*0068*/ 	.byte	0x04, 0x0a
        /*006a*/ 	.short	(.L_41 - .L_40)
	.align		4
.L_40:
        /*006c*/ 	.word	index@(.nv.constant0._Z11matMulNaivePfS_S_i)
        /*0070*/ 	.short	0x0380
        /*0072*/ 	.short	0x001c


	//----- nvinfo : EIATTR_SW_WAR
	.align		4
.L_41:
        /*0074*/ 	.byte	0x04, 0x36
        /*0076*/ 	.short	(.L_43 - .L_42)
.L_42:
        /*0078*/ 	.word	0x00000008
.L_43:


//--------------------- .nv.callgraph             --------------------------
	.section	.nv.callgraph,"",@"SHT_CUDA_CALLGRAPH"
	.align	4
	.sectionentsize	8
	.align		4
        /*0000*/ 	.word	0x00000000
	.align		4
        /*0004*/ 	.word	0xffffffff
	.align		4
        /*0008*/ 	.word	0x00000000
	.align		4
        /*000c*/ 	.word	0xfffffffe
	.align		4
        /*0010*/ 	.word	0x00000000
	.align		4
        /*0014*/ 	.word	0xfffffffd
	.align		4
        /*0018*/ 	.word	0x00000000
	.align		4
        /*001c*/ 	.word	0xfffffffc


//--------------------- .text._Z15matMulOptimizedPfS_S_i --------------------------
	.section	.text._Z15matMulOptimizedPfS_S_i,"ax",@progbits
	.align	128
        .global         _Z15matMulOptimizedPfS_S_i
        .type           _Z15matMulOptimizedPfS_S_i,@function
        .size           _Z15matMulOptimizedPfS_S_i,(.L_x_10 - _Z15matMulOptimizedPfS_S_i)
        .other          _Z15matMulOptimizedPfS_S_i,@"STO_CUDA_ENTRY STV_DEFAULT"
_Z15matMulOptimizedPfS_S_i:
.text._Z15matMulOptimizedPfS_S_i:
[----:B------:R-:W-:Y:S08]  /*0000*/  LDC R1, c[0x0][0x37c] ;  /* 0x0000df00ff017b82 */ /* 0x000ff00000000800 */
[----:B------:R-:W0:Y:S01]  /*0010*/  LDC R5, c[0x0][0x398] ;  /* 0x0000e600ff057b82 */ /* 0x000e220000000800 */
[----:B------:R-:W1:Y:S01]  /*0020*/  S2R R3, SR_TID.Y ;  /* 0x0000000000037919 */ /* 0x000e620000002200 */
[----:B------:R-:W2:Y:S01]  /*0030*/  LDCU.64 UR8, c[0x0][0x358] ;  /* 0x00006b00ff0877ac */ /* 0x000ea20008000a00 */
[----:B------:R-:W-:Y:S01]  /*0040*/  HFMA2 R31, -RZ, RZ, 0, 0 ;  /* 0x00000000ff1f7431 */ /* 0x000fe200000001ff */
[----:B------:R-:W1:Y:S01]  /*0050*/  S2R R4, SR_CTAID.Y ;  /* 0x0000000000047919 */ /* 0x000e620000002600 */
[----:B------:R-:W3:Y:S01]  /*0060*/  S2R R2, SR_TID.X ;  /* 0x0000000000027919 */ /* 0x000ee20000002100 */
[----:B------:R-:W3:Y:S01]  /*0070*/  S2R R9, SR_CTAID.X ;  /* 0x0000000000097919 */ /* 0x000ee20000002500 */
[----:B0-----:R-:W-:-:S02]  /*0080*/  ISETP.GE.AND P0, PT, R5, 0x10, PT ;  /* 0x000000100500780c */ /* 0x001fc40003f06270 */
[----:B------:R-:W-:-:S04]  /*0090*/  SHF.R.S32.HI R0, RZ, 0x1f, R5 ;  /* 0x0000001fff007819 */ /* 0x000fc80000011405 */
[----:B------:R-:W-:Y:S02]  /*00a0*/  LEA.HI R0, R0, R5, RZ, 0x4 ;  /* 0x0000000500007211 */ /* 0x000fe400078f20ff */
[----:B-1----:R-:W-:Y:S02]  /*00b0*/  LEA R23, R4, R3, 0x4 ;  /* 0x0000000304177211 */ /* 0x002fe400078e20ff */
[----:B---3--:R-:W-:-:S03]  /*00c0*/  LEA R4, R9, R2, 0x4 ;  /* 0x0000000209047211 */ /* 0x008fc600078e20ff */
[----:B--2---:R-:W-:Y:S05]  /*00d0*/  @!P0 BRA `(.L_x_0) ;  /* 0x0000001400e88947 */ /* 0x004fea0003800000 */
[----:B------:R-:W0:Y:S01]  /*00e0*/  S2UR UR6, SR_CgaCtaId ;  /* 0x00000000000679c3 */ /* 0x000e220000008800 */
[----:B------:R-:W-:Y:S01]  /*00f0*/  SHF.R.S32.HI R29, RZ, 0x4, R0 ;  /* 0x00000004ff1d7819 */ /* 0x000fe20000011400 */
[----:B------:R-:W-:Y:S01]  /*0100*/  UMOV UR4, 0x400 ;  /* 0x0000040000047882 */ /* 0x000fe20000000000 */
[----:B------:R-:W-:Y:S01]  /*0110*/  IMAD R21, R23, R5, R2 ;  /* 0x0000000517157224 */ /* 0x000fe200078e0202 */
[----:B------:R-:W-:Y:S02]  /*0120*/  MOV R31, RZ ;  /* 0x000000ff001f7202 */ /* 0x000fe40000000f00 */
[----:B------:R-:W-:-:S04]  /*0130*/  IADD3 R0, PT, PT, R29, -0x1, RZ ;  /* 0xffffffff1d007810 */ /* 0x000fc80007ffe0ff */
[----:B------:R-:W-:Y:S02]  /*0140*/  ISETP.GE.U32.AND P0, PT, R0, 0x3, PT ;  /* 0x000000030000780c */ /* 0x000fe40003f06070 */
[----:B------:R-:W-:Y:S01]  /*0150*/  MOV R0, RZ ;  /* 0x000000ff00007202 */ /* 0x000fe20000000f00 */
[----:B0-----:R-:W-:-:S06]  /*0160*/  ULEA UR5, UR6, UR4, 0x18 ;  /* 0x0000000406057291 */ /* 0x001fcc000f8ec0ff */
[----:B------:R-:W-:-:S04]  /*0170*/  LEA R7, R3, UR5, 0x6 ;  /* 0x0000000503077c11 */ /* 0x000fc8000f8e30ff */
[----:B------:R-:W-:Y:S05]  /*0180*/  @!P0 BRA `(.L_x_1) ;  /* 0x0000000c00308947 */ /* 0x000fea0003800000 */
[C---:B------:R-:W-:Y:S01]  /*0190*/  IADD3 R6, PT, PT, R3.reuse, 0x20, RZ ;  /* 0x0000002003067810 */ /* 0x040fe20007ffe0ff */
[----:B------:R-:W-:Y:S01]  /*01a0*/  UIADD3 UR5, UPT, UPT, UR4, 0x400, URZ ;  /* 0x0000040004057890 */ /* 0x000fe2000fffe0ff */
[C---:B------:R-:W-:Y:S01]  /*01b0*/  IADD3 R0, PT, PT, R3.reuse, 0x30, RZ ;  /* 0x0000003003007810 */ /* 0x040fe20007ffe0ff */
[CCC-:B------:R-:W-:Y:S01]  /*01c0*/  IMAD R24, R3.reuse, R5.reuse, R2.reuse ;  /* 0x0000000503187224 */ /* 0x1c0fe200078e0202 */
[----:B------:R-:W-:Y:S01]  /*01d0*/  IADD3 R8, PT, PT, R3, 0x10, RZ ;  /* 0x0000001003087810 */ /* 0x000fe20007ffe0ff */
[-CC-:B------:R-:W-:Y:S01]  /*01e0*/  IMAD R6, R6, R5.reuse, R2.reuse ;  /* 0x0000000506067224 */ /* 0x180fe200078e0202 */
[----:B------:R-:W-:Y:S01]  /*01f0*/  ULEA UR5, UR6, UR5, 0x18 ;  /* 0x0000000506057291 */ /* 0x000fe2000f8ec0ff */
[-CC-:B------:R-:W-:Y:S02]  /*0200*/  IMAD R0, R0, R5.reuse, R2.reuse ;  /* 0x0000000500007224 */ /* 0x180fe400078e0202 */
[----:B------:R-:W-:Y:S02]  /*0210*/  HFMA2 R31, -RZ, RZ, 0, 0 ;  /* 0x00000000ff1f7431 */ /* 0x000fe400000001ff */
[----:B------:R-:W-:Y:S01]  /*0220*/  IMAD R8, R8, R5, R2 ;  /* 0x0000000508087224 */ /* 0x000fe200078e0202 */
[----:B------:R-:W-:-:S02]  /*0230*/  LEA R28, R9, R6, 0x4 ;  /* 0x00000006091c7211 */ /* 0x000fc400078e20ff */
[----:B------:R-:W-:Y:S02]  /*0240*/  LEA R30, R9, R0, 0x4 ;  /* 0x00000000091e7211 */ /* 0x000fe400078e20ff */
[C---:B------:R-:W-:Y:S02]  /*0250*/  LEA R6, R2.reuse, UR5, 0x6 ;  /* 0x0000000502067c11 */ /* 0x040fe4000f8e30ff */
[----:B------:R-:W-:Y:S02]  /*0260*/  LOP3.LUT R0, R29, 0x7fffffc, RZ, 0xc0, !PT ;  /* 0x07fffffc1d007812 */ /* 0x000fe400078ec0ff */
[----:B------:R-:W-:Y:S01]  /*0270*/  LEA R20, R3, R6, 0x2 ;  /* 0x0000000603147211 */ /* 0x000fe200078e10ff */
[----:B------:R-:W-:Y:S01]  /*0280*/  IMAD R6, R2, -0x3c, R6 ;  /* 0xffffffc402067824 */ /* 0x000fe200078e0206 */
[C---:B------:R-:W-:Y:S02]  /*0290*/  LEA R24, R9.reuse, R24, 0x4 ;  /* 0x0000001809187211 */ /* 0x040fe400078e20ff */
[----:B------:R-:W-:-:S02]  /*02a0*/  LEA R26, R9, R8, 0x4 ;  /* 0x00000008091a7211 */ /* 0x000fc400078e20ff */
[----:B------:R-:W-:Y:S02]  /*02b0*/  MOV R27, R21 ;  /* 0x00000015001b7202 */ /* 0x000fe40000000f00 */
[----:B------:R-:W-:Y:S02]  /*02c0*/  LEA R22, R2, R7, 0x2 ;  /* 0x0000000702167211 */ /* 0x000fe400078e10ff */
[----:B------:R-:W-:-:S07]  /*02d0*/  IADD3 R25, PT, PT, -R0, RZ, RZ ;  /* 0x000000ff00197210 */ /* 0x000fce0007ffe1ff */
.L_x_2:
[----:B------:R-:W0:Y:S08]  /*02e0*/  LDC.64 R16, c[0x0][0x380] ;  /* 0x0000e000ff107b82 */ /* 0x000e300000000a00 */
[----:B------:R-:W1:Y:S01]  /*02f0*/  LDC.64 R18, c[0x0][0x388] ;  /* 0x0000e200ff127b82 */ /* 0x000e620000000a00 */
[----:B0-----:R-:W-:-:S05]  /*0300*/  IMAD.WIDE R16, R27, 0x4, R16 ;  /* 0x000000041b107825 */ /* 0x001fca00078e0210 */
[----:B------:R-:W2:Y:S01]  /*0310*/  LDG.E R11, desc[UR8][R16.64] ;  /* 0x00000008100b7981 */ /* 0x000ea2000c1e1900 */
[----:B-1----:R-:W-:-:S05]  /*0320*/  IMAD.WIDE R8, R24, 0x4, R18 ;  /* 0x0000000418087825 */ /* 0x002fca00078e0212 */
[----:B------:R-:W3:Y:S04]  /*0330*/  LDG.E R35, desc[UR8][R8.64] ;  /* 0x0000000808237981 */ /* 0x000ee8000c1e1900 */
[----:B--2---:R-:W-:Y:S04]  /*0340*/  STS [R22], R11 ;  /* 0x0000000b16007388 */ /* 0x004fe80000000800 */
[----:B---3--:R-:W-:Y:S01]  /*0350*/  STS [R20], R35 ;  /* 0x0000002314007388 */ /* 0x008fe20000000800 */
[----:B------:R-:W-:Y:S06]  /*0360*/  BAR.SYNC.DEFER_BLOCKING 0x0 ;  /* 0x0000000000007b1d */ /* 0x000fec0000010000 */
[----:B------:R-:W-:Y:S04]  /*0370*/  LDS R10, [R6] ;  /* 0x00000000060a7984 */ /* 0x000fe80000000800 */
[----:B------:R-:W0:Y:S04]  /*0380*/  LDS.128 R12, [R7] ;  /* 0x00000000070c7984 */ /* 0x000e280000000c00 */
[----:B------:R-:W1:Y:S04]  /*0390*/  LDS R37, [R6+0x40] ;  /* 0x0000400006257984 */ /* 0x000e680000000800 */
[----:B------:R-:W2:Y:S04]  /*03a0*/  LDS R33, [R6+0x80] ;  /* 0x0000800006217984 */ /* 0x000ea80000000800 */
[----:B------:R-:W-:Y:S01]  /*03b0*/  LDS R32, [R6+0x140] ;  /* 0x0001400006207984 */ /* 0x000fe20000000800 */
[----:B0-----:R-:W-:-:S03]  /*03c0*/  FFMA R10, R12, R10, R31 ;  /* 0x0000000a0c0a7223 */ /* 0x001fc6000000001f */
[----:B------:R-:W0:Y:S01]  /*03d0*/  LDS R12, [R6+0xc0] ;  /* 0x0000c000060c7984 */ /* 0x000e220000000800 */
[----:B-1----:R-:W-:-:S03]  /*03e0*/  FFMA R34, R37, R13, R10 ;  /* 0x0000000d25227223 */ /* 0x002fc6000000000a */
[----:B------:R-:W-:Y:S04]  /*03f0*/  LDS R13, [R6+0x100] ;  /* 0x00010000060d7984 */ /* 0x000fe80000000800 */
[----:B------:R-:W1:Y:S04]  /*0400*/  LDS.128 R8, [R7+0x10] ;  /* 0x0000100007087984 */ /* 0x000e680000000c00 */
[----:B------:R-:W3:Y:S01]  /*0410*/  LDS R31, [R6+0x180] ;  /* 0x00018000061f7984 */ /* 0x000ee20000000800 */
[----:B--2---:R-:W-:-:S03]  /*0420*/  FFMA R33, R33, R14, R34 ;  /* 0x0000000e21217223 */ /* 0x004fc60000000022 */
[----:B------:R-:W-:Y:S04]  /*0430*/  LDS R37, [R6+0x340] ;  /* 0x0003400006257984 */ /* 0x000fe80000000800 */
[----:B------:R-:W-:Y:S01]  /*0440*/  LDS R34, [R6+0x3c0] ;  /* 0x0003c00006227984 */ /* 0x000fe20000000800 */
[----:B0-----:R-:W-:-:S03]  /*0450*/  FFMA R15, R12, R15, R33 ;  /* 0x0000000f0c0f7223 */ /* 0x001fc60000000021 */
[----:B------:R-:W-:Y:S01]  /*0460*/  LDS R33, [R6+0x240] ;  /* 0x0002400006217984 */ /* 0x000fe20000000800 */
[----:B-1----:R-:W-:-:S03]  /*0470*/  FFMA R13, R8, R13, R15 ;  /* 0x0000000d080d7223 */ /* 0x002fc6000000000f */
[----:B------:R-:W0:Y:S01]  /*0480*/  LDS R8, [R6+0x1c0] ;  /* 0x0001c00006087984 */ /* 0x000e220000000800 */
[----:B------:R-:W-:-:S03]  /*0490*/  FFMA R32, R32, R9, R13 ;  /* 0x0000000920207223 */ /* 0x000fc6000000000d */
[----:B------:R-:W-:Y:S04]  /*04a0*/  LDS R9, [R6+0x200] ;  /* 0x0002000006097984 */ /* 0x000fe80000000800 */
[----:B------:R-:W1:Y:S01]  /*04b0*/  LDS.128 R12, [R7+0x20] ;  /* 0x00002000070c7984 */ /* 0x000e620000000c00 */
[----:B---3--:R-:W-:-:S03]  /*04c0*/  FFMA R31, R31, R10, R32 ;  /* 0x0000000a1f1f7223 */ /* 0x008fc60000000020 */
[----:B------:R-:W2:Y:S04]  /*04d0*/  LDS R32, [R6+0x280] ;  /* 0x0002800006207984 */ /* 0x000ea80000000800 */
[----:B------:R-:W3:Y:S01]  /*04e0*/  LDS R10, [R6+0x2c0] ;  /* 0x0002c000060a7984 */ /* 0x000ee20000000800 */
[----:B0-----:R-:W-:-:S03]  /*04f0*/  FFMA R11, R8, R11, R31 ;  /* 0x0000000b080b7223 */ /* 0x001fc6000000001f */
[----:B------:R-:W-:Y:S01]  /*0500*/  LDS R31, [R6+0x380] ;  /* 0x00038000061f7984 */ /* 0x000fe20000000800 */
[----:B-1----:R-:W-:-:S03]  /*0510*/  FFMA R12, R12, R9, R11 ;  /* 0x000000090c0c7223 */ /* 0x002fc6000000000b */
[----:B------:R-:W-:Y:S01]  /*0520*/  LDS R9, [R6+0x300] ;  /* 0x0003000006097984 */ /* 0x000fe20000000800 */
[----:B------:R-:W-:-:S04]  /*0530*/  FFMA R13, R33, R13, R12 ;  /* 0x0000000d210d7223 */ /* 0x000fc8000000000c */
[----:B--2---:R-:W-:-:S04]  /*0540*/  FFMA R13, R32, R14, R13 ;  /* 0x0000000e200d7223 */ /* 0x004fc8000000000d */
[----:B---3--:R-:W-:Y:S02]  /*0550*/  FFMA R11, R10, R15, R13 ;  /* 0x0000000f0a0b7223 */ /* 0x008fe4000000000d */
[----:B------:R-:W0:Y:S01]  /*0560*/  LDS.128 R12, [R7+0x30] ;  /* 0x00003000070c7984 */ /* 0x000e220000000c00 */
[----:B------:R-:W-:Y:S01]  /*0570*/  IMAD.WIDE R32, R26, 0x4, R18 ;  /* 0x000000041a207825 */ /* 0x000fe200078e0212 */
[----:B------:R-:W-:Y:S06]  /*0580*/  BAR.SYNC.DEFER_BLOCKING 0x0 ;  /* 0x0000000000007b1d */ /* 0x000fec0000010000 */
[----:B------:R-:W2:Y:S04]  /*0590*/  LDG.E R32, desc[UR8][R32.64] ;  /* 0x0000000820207981 */ /* 0x000ea8000c1e1900 */
[----:B------:R-:W3:Y:S01]  /*05a0*/  LDG.E R33, desc[UR8][R16.64+0x40] ;  /* 0x0000400810217981 */ /* 0x000ee2000c1e1900 */
[----:B0-----:R-:W-:-:S04]  /*05b0*/  FFMA R12, R12, R9, R11 ;  /* 0x000000090c0c7223 */ /* 0x001fc8000000000b */
[----:B------:R-:W-:-:S04]  /*05c0*/  FFMA R36, R37, R13, R12 ;  /* 0x0000000d25247223 */ /* 0x000fc8000000000c */
[----:B------:R-:W-:-:S04]  /*05d0*/  FFMA R31, R31, R14, R36 ;  /* 0x0000000e1f1f7223 */ /* 0x000fc80000000024 */
[----:B------:R-:W-:Y:S01]  /*05e0*/  FFMA R15, R34, R15, R31 ;  /* 0x0000000f220f7223 */ /* 0x000fe2000000001f */
[----:B---3--:R-:W-:Y:S04]  /*05f0*/  STS [R22], R33 ;  /* 0x0000002116007388 */ /* 0x008fe80000000800 */
[----:B--2---:R-:W-:Y:S01]  /*0600*/  STS [R20], R32 ;  /* 0x0000002014007388 */ /* 0x004fe20000000800 */
[----:B------:R-:W-:Y:S06]  /*0610*/  BAR.SYNC.DEFER_BLOCKING 0x0 ;  /* 0x0000000000007b1d */ /* 0x000fec0000010000 */
[----:B------:R-:W-:Y:S04]  /*0620*/  LDS R35, [R6] ;  /* 0x0000000006237984 */ /* 0x000fe80000000800 */
[----:B------:R-:W0:Y:S04]  /*0630*/  LDS.128 R8, [R7] ;  /* 0x0000000007087984 */ /* 0x000e280000000c00 */
[----:B------:R-:W1:Y:S04]  /*0640*/  LDS R12, [R6+0x40] ;  /* 0x00004000060c7984 */ /* 0x000e680000000800 */
[----:B------:R-:W2:Y:S04]  /*0650*/  LDS R31, [R6+0x80] ;  /* 0x00008000061f7984 */ /* 0x000ea80000000800 */
[----:B------:R-:W-:Y:S04]  /*0660*/  LDS R32, [R6+0x140] ;  /* 0x0001400006207984 */ /* 0x000fe80000000800 */
[----:B------:R-:W-:Y:S04]  /*0670*/  LDS R33, [R6+0x180] ;  /* 0x0001800006217984 */ /* 0x000fe80000000800 */
[----:B------:R-:W-:Y:S01]  /*0680*/  LDS R37, [R6+0x340] ;  /* 0x0003400006257984 */ /* 0x000fe20000000800 */
[----:B0-----:R-:W-:-:S03]  /*0690*/  FFMA R15, R8, R35, R15 ;  /* 0x00000023080f7223 */ /* 0x001fc6000000000f */
[----:B------:R-:W0:Y:S01]  /*06a0*/  LDS R8, [R6+0xc0] ;  /* 0x0000c00006087984 */ /* 0x000e220000000800 */
[----:B-1----:R-:W-:-:S03]  /*06b0*/  FFMA R34, R12, R9, R15 ;  /* 0x000000090c227223 */ /* 0x002fc6000000000f */
[----:B------:R-:W-:Y:S04]  /*06c0*/  LDS R9, [R6+0x100] ;  /* 0x0001000006097984 */ /* 0x000fe80000000800 */
[----:B------:R-:W1:Y:S01]  /*06d0*/  LDS.128 R12, [R7+0x10] ;  /* 0x00001000070c7984 */ /* 0x000e620000000c00 */
[----:B--2---:R-:W-:-:S03]  /*06e0*/  FFMA R31, R31, R10, R34 ;  /* 0x0000000a1f1f7223 */ /* 0x004fc60000000022 */
        /* <DEDUP_REMOVED lines=8> */
[----:B------:R-:W-:-:S03]  /*0770*/  FFMA R33, R33, R14, R32 ;  /* 0x0000000e21217223 */ /* 0x000fc60000000020 */
[----:B------:R-:W2:Y:S04]  /*0780*/  LDS R32, [R6+0x280] ;  /* 0x0002800006207984 */ /* 0x000ea80000000800 */
[----:B------:R-:W3:Y:S01]  /*0790*/  LDS R14, [R6+0x2c0] ;  /* 0x0002c000060e7984 */ /* 0x000ee20000000800 */
[----:B0-----:R-:W-:-:S04]  /*07a0*/  FFMA R15, R12, R15, R33 ;  /* 0x0000000f0c0f7223 */ /* 0x001fc80000000021 */
[----:B-1----:R-:W-:-:S04]  /*07b0*/  FFMA R8, R8, R13, R15 ;  /* 0x0000000d08087223 */ /* 0x002fc8000000000f */
[----:B------:R-:W-:Y:S02]  /*07c0*/  FFMA R9, R31, R9, R8 ;  /* 0x000000091f097223 */ /* 0x000fe40000000008 */
[----:B------:R-:W-:Y:S02]  /*07d0*/  LDS R31, [R6+0x380] ;  /* 0x00038000061f7984 */ /* 0x000fe40000000800 */
[----:B--2---:R-:W-:Y:S02]  /*07e0*/  FFMA R13, R32, R10, R9 ;  /* 0x0000000a200d7223 */ /* 0x004fe40000000009 */
[----:B------:R-:W-:Y:S02]  /*07f0*/  LDS R9, [R6+0x300] ;  /* 0x0003000006097984 */ /* 0x000fe40000000800 */
        /* <DEDUP_REMOVED lines=10> */
[----:B------:R-:W-:Y:S01]  /*08a0*/  IMAD.WIDE R18, R30, 0x4, R18 ;  /* 0x000000041e127825 */ /* 0x000fe200078e0212 */
[----:B---3--:R-:W-:Y:S04]  /*08b0*/  STS [R22], R33 ;  /* 0x0000002116007388 */ /* 0x008fe80000000800 */
[----:B--2---:R-:W-:Y:S01]  /*08c0*/  STS [R20], R32 ;  /* 0x0000002014007388 */ /* 0x004fe20000000800 */
[----:B------:R-:W-:Y:S06]  /*08d0*/  BAR.SYNC.DEFER_BLOCKING 0x0 ;  /* 0x0000000000007b1d */ /* 0x000fec0000010000 */
[----:B------:R-:W-:Y:S04]  /*08e0*/  LDS R35, [R6] ;  /* 0x0000000006237984 */ /* 0x000fe80000000800 */
[----:B------:R-:W0:Y:S04]  /*08f0*/  LDS.128 R8, [R7] ;  /* 0x0000000007087984 */ /* 0x000e280000000c00 */
[----:B------:R-:W1:Y:S04]  /*0900*/  LDS R12, [R6+0x40] ;  /* 0x00004000060c7984 */ /* 0x000e680000000800 */
[----:B------:R-:W2:Y:S04]  /*0910*/  LDS R31, [R6+0x80] ;  /* 0x00008000061f7984 */ /* 0x000ea80000000800 */
[----:B------:R-:W3:Y:S04]  /*0920*/  LDS R33, [R6+0xc0] ;  /* 0x0000c00006217984 */ /* 0x000ee80000000800 */
[----:B------:R-:W-:Y:S01]  /*0930*/  LDS R34, [R6+0x340] ;  /* 0x0003400006227984 */ /* 0x000fe20000000800 */
[----:B0-----:R-:W-:-:S03]  /*0940*/  FFMA R15, R8, R35, R15 ;  /* 0x00000023080f7223 */ /* 0x001fc6000000000f */
[----:B------:R-:W-:Y:S01]  /*0950*/  LDS R8, [R6+0x140] ;  /* 0x0001400006087984 */ /* 0x000fe20000000800 */
[----:B-1----:R-:W-:-:S03]  /*0960*/  FFMA R32, R12, R9, R15 ;  /* 0x000000090c207223 */ /* 0x002fc6000000000f */
[----:B------:R-:W-:Y:S04]  /*0970*/  LDS R9, [R6+0x100] ;  /* 0x0001000006097984 */ /* 0x000fe80000000800 */
[----:B------:R-:W0:Y:S01]  /*0980*/  LDS.128 R12, [R7+0x10] ;  /* 0x00001000070c7984 */ /* 0x000e220000000c00 */
[----:B--2---:R-:W-:-:S03]  /*0990*/  FFMA R10, R31, R10, R32 ;  /* 0x0000000a1f0a7223 */ /* 0x004fc60000000020 */
[----:B------:R-:W1:Y:S01]  /*09a0*/  LDS R31, [R6+0x180] ;  /* 0x00018000061f7984 */ /* 0x000e620000000800 */
[----:B---3--:R-:W-:-:S03]  /*09b0*/  FFMA R11, R33, R11, R10 ;  /* 0x0000000b210b7223 */ /* 0x008fc6000000000a */
[----:B------:R-:W-:Y:S04]  /*09c0*/  LDS R33, [R6+0x200] ;  /* 0x0002000006217984 */ /* 0x000fe80000000800 */
[----:B------:R-:W-:Y:S01]  /*09d0*/  LDS R35, [R6+0x240] ;  /* 0x0002400006237984 */ /* 0x000fe20000000800 */
[----:B0-----:R-:W-:-:S03]  /*09e0*/  FFMA R9, R12, R9, R11 ;  /* 0x000000090c097223 */ /* 0x001fc6000000000b */
[----:B------:R-:W0:Y:S01]  /*09f0*/  LDS R12, [R6+0x1c0] ;  /* 0x0001c000060c7984 */ /* 0x000e220000000800 */
[----:B------:R-:W-:-:S03]  /*0a00*/  FFMA R32, R8, R13, R9 ;  /* 0x0000000d08207223 */ /* 0x000fc60000000009 */
[----:B------:R-:W2:Y:S04]  /*0a10*/  LDS.128 R8, [R7+0x20] ;  /* 0x0000200007087984 */ /* 0x000ea80000000c00 */
[----:B------:R-:W3:Y:S01]  /*0a20*/  LDS R13, [R6+0x280] ;  /* 0x00028000060d7984 */ /* 0x000ee20000000800 */
[----:B-1----:R-:W-:-:S03]  /*0a30*/  FFMA R31, R31, R14, R32 ;  /* 0x0000000e1f1f7223 */ /* 0x002fc60000000020 */
[----:B------:R-:W-:Y:S01]  /*0a40*/  LDS R32, [R6+0x3c0] ;  /* 0x0003c00006207984 */ /* 0x000fe20000000800 */
[----:B0-----:R-:W-:-:S04]  /*0a50*/  FFMA R15, R12, R15, R31 ;  /* 0x0000000f0c0f7223 */ /* 0x001fc8000000001f */
[----:B--2---:R-:W-:Y:S02]  /*0a60*/  FFMA R8, R8, R33, R15 ;  /* 0x0000002108087223 */ /* 0x004fe4000000000f */
[----:B------:R-:W-:Y:S02]  /*0a70*/  LDS R33, [R6+0x380] ;  /* 0x0003800006217984 */ /* 0x000fe40000000800 */
[----:B------:R-:W-:Y:S02]  /*0a80*/  FFMA R12, R35, R9, R8 ;  /* 0x00000009230c7223 */ /* 0x000fe40000000008 */
[----:B------:R-:W0:Y:S02]  /*0a90*/  LDS R8, [R6+0x2c0] ;  /* 0x0002c00006087984 */ /* 0x000e240000000800 */
[----:B---3--:R-:W-:Y:S02]  /*0aa0*/  FFMA R9, R13, R10, R12 ;  /* 0x0000000a0d097223 */ /* 0x008fe4000000000c */
[----:B------:R-:W-:Y:S04]  /*0ab0*/  LDS R35, [R6+0x300] ;  /* 0x0003000006237984 */ /* 0x000fe80000000800 */
[----:B------:R-:W1:Y:S01]  /*0ac0*/  LDS.128 R12, [R7+0x30] ;  /* 0x00003000070c7984 */ /* 0x000e620000000c00 */
[----:B------:R-:W-:Y:S06]  /*0ad0*/  BAR.SYNC.DEFER_BLOCKING 0x0 ;  /* 0x0000000000007b1d */ /* 0x000fec0000010000 */
[----:B------:R0:W2:Y:S04]  /*0ae0*/  LDG.E R16, desc[UR8][R16.64+0xc0] ;  /* 0x0000c00810107981 */ /* 0x0000a8000c1e1900 */
[----:B------:R-:W3:Y:S01]  /*0af0*/  LDG.E R19, desc[UR8][R18.64] ;  /* 0x0000000812137981 */ /* 0x000ee2000c1e1900 */
[----:B0-----:R-:W-:-:S04]  /*0b00*/  FFMA R17, R8, R11, R9 ;  /* 0x0000000b08117223 */ /* 0x001fc80000000009 */
[----:B-1----:R-:W-:-:S04]  /*0b10*/  FFMA R35, R12, R35, R17 ;  /* 0x000000230c237223 */ /* 0x002fc80000000011 */
[----:B------:R-:W-:-:S04]  /*0b20*/  FFMA R34, R34, R13, R35 ;  /* 0x0000000d22227223 */ /* 0x000fc80000000023 */
[----:B------:R-:W-:-:S04]  /*0b30*/  FFMA R33, R33, R14, R34 ;  /* 0x0000000e21217223 */ /* 0x000fc80000000022 */
[----:B------:R-:W-:Y:S01]  /*0b40*/  FFMA R17, R32, R15, R33 ;  /* 0x0000000f20117223 */ /* 0x000fe20000000021 */
[----:B------:R-:W-:-:S04]  /*0b50*/  IADD3 R25, PT, PT, R25, 0x4, RZ ;  /* 0x0000000419197810 */ /* 0x000fc80007ffe0ff */
[----:B------:R-:W-:Y:S02]  /*0b60*/  ISETP.NE.AND P0, PT, R25, RZ, PT ;  /* 0x000000ff1900720c */ /* 0x000fe40003f05270 */
[----:B------:R-:W-:Y:S02]  /*0b70*/  IADD3 R27, PT, PT, R27, 0x40, RZ ;  /* 0x000000401b1b7810 */ /* 0x000fe40007ffe0ff */
[C---:B------:R-:W-:Y:S02]  /*0b80*/  LEA R30, R5.reuse, R30, 0x6 ;  /* 0x0000001e051e7211 */ /* 0x040fe400078e30ff */
[C---:B------:R-:W-:Y:S02]  /*0b90*/  LEA R28, R5.reuse, R28, 0x6 ;  /* 0x0000001c051c7211 */ /* 0x040fe400078e30ff */
[C---:B------:R-:W-:Y:S02]  /*0ba0*/  LEA R26, R5.reuse, R26, 0x6 ;  /* 0x0000001a051a7211 */ /* 0x040fe400078e30ff */
[----:B------:R-:W-:Y:S01]  /*0bb0*/  LEA R24, R5, R24, 0x6 ;  /* 0x0000001805187211 */ /* 0x000fe200078e30ff */
[----:B--2---:R-:W-:Y:S04]  /*0bc0*/  STS [R22], R16 ;  /* 0x0000001016007388 */ /* 0x004fe80000000800 */
[----:B---3--:R-:W-:Y:S01]  /*0bd0*/  STS [R20], R19 ;  /* 0x0000001314007388 */ /* 0x008fe20000000800 */
[----:B------:R-:W-:Y:S06]  /*0be0*/  BAR.SYNC.DEFER_BLOCKING 0x0 ;  /* 0x0000000000007b1d */ /* 0x000fec0000010000 */
[----:B------:R-:W-:Y:S04]  /*0bf0*/  LDS R31, [R6] ;  /* 0x00000000061f7984 */ /* 0x000fe80000000800 */
[----:B------:R-:W0:Y:S04]  /*0c00*/  LDS.128 R8, [R7] ;  /* 0x0000000007087984 */ /* 0x000e280000000c00 */
[----:B------:R-:W1:Y:S04]  /*0c10*/  LDS R36, [R6+0x40] ;  /* 0x0000400006247984 */ /* 0x000e680000000800 */
[----:B------:R-:W2:Y:S04]  /*0c20*/  LDS R37, [R6+0x80] ;  /* 0x0000800006257984 */ /* 0x000ea80000000800 */
[----:B------:R-:W3:Y:S04]  /*0c30*/  LDS R34, [R6+0xc0] ;  /* 0x0000c00006227984 */ /* 0x000ee80000000800 */
[----:B------:R-:W-:Y:S04]  /*0c40*/  LDS R33, [R6+0x100] ;  /* 0x0001000006217984 */ /* 0x000fe80000000800 */
[----:B------:R-:W4:Y:S04]  /*0c50*/  LDS.128 R12, [R7+0x10] ;  /* 0x00001000070c7984 */ /* 0x000f280000000c00 */
[----:B------:R-:W5:Y:S04]  /*0c60*/  LDS R32, [R6+0x140] ;  /* 0x0001400006207984 */ /* 0x000f680000000800 */
[----:B------:R-:W5:Y:S01]  /*0c70*/  LDS R35, [R6+0x180] ;  /* 0x0001800006237984 */ /* 0x000f620000000800 */
[----:B0-----:R-:W-:-:S03]  /*0c80*/  FFMA R17, R8, R31, R17 ;  /* 0x0000001f08117223 */ /* 0x001fc60000000011 */
[----:B------:R-:W0:Y:S01]  /*0c90*/  LDS R8, [R6+0x1c0] ;  /* 0x0001c00006087984 */ /* 0x000e220000000800 */
[----:B-1----:R-:W-:-:S03]  /*0ca0*/  FFMA R36, R36, R9, R17 ;  /* 0x0000000924247223 */ /* 0x002fc60000000011 */
[----:B------:R-:W-:Y:S04]  /*0cb0*/  LDS R31, [R6+0x200] ;  /* 0x00020000061f7984 */ /* 0x000fe80000000800 */
[----:B------:R-:W1:Y:S01]  /*0cc0*/  LDS.128 R16, [R7+0x20] ;  /* 0x0000200007107984 */ /* 0x000e620000000c00 */
[----:B--2---:R-:W-:-:S04]  /*0cd0*/  FFMA R37, R37, R10, R36 ;  /* 0x0000000a25257223 */ /* 0x004fc80000000024 */
[----:B---3--:R-:W-:-:S04]  /*0ce0*/  FFMA R11, R34, R11, R37 ;  /* 0x0000000b220b7223 */ /* 0x008fc80000000025 */
[----:B----4-:R-:W-:Y:S02]  /*0cf0*/  FFMA R11, R12, R33, R11 ;  /* 0x000000210c0b7223 */ /* 0x010fe4000000000b */
[----:B------:R-:W2:Y:S02]  /*0d00*/  LDS R12, [R6+0x240] ;  /* 0x00024000060c7984 */ /* 0x000ea40000000800 */
[----:B-----5:R-:W-:Y:S02]  /*0d10*/  FFMA R32, R32, R13, R11 ;  /* 0x0000000d20207223 */ /* 0x020fe4000000000b */
[----:B------:R-:W3:Y:S02]  /*0d20*/  LDS R13, [R6+0x280] ;  /* 0x00028000060d7984 */ /* 0x000ee40000000800 */
[----:B------:R-:W-:Y:S02]  /*0d30*/  FFMA R35, R35, R14, R32 ;  /* 0x0000000e23237223 */ /* 0x000fe40000000020 */
[----:B------:R-:W4:Y:S04]  /*0d40*/  LDS R14, [R6+0x2c0] ;  /* 0x0002c000060e7984 */ /* 0x000f280000000800 */
[----:B------:R-:W-:Y:S01]  /*0d50*/  LDS R32, [R6+0x340] ;  /* 0x0003400006207984 */ /* 0x000fe20000000800 */
[----:B0-----:R-:W-:-:S03]  /*0d60*/  FFMA R35, R8, R15, R35 ;  /* 0x0000000f08237223 */ /* 0x001fc60000000023 */
[----:B------:R-:W-:Y:S04]  /*0d70*/  LDS R15, [R6+0x300] ;  /* 0x00030000060f7984 */ /* 0x000fe80000000800 */
[----:B------:R-:W0:Y:S01]  /*0d80*/  LDS.128 R8, [R7+0x30] ;  /* 0x0000300007087984 */ /* 0x000e220000000c00 */
[----:B-1----:R-:W-:-:S03]  /*0d90*/  FFMA R35, R16, R31, R35 ;  /* 0x0000001f10237223 */ /* 0x002fc60000000023 */
[----:B------:R-:W1:Y:S04]  /*0da0*/  LDS R31, [R6+0x380] ;  /* 0x00038000061f7984 */ /* 0x000e680000000800 */
[----:B------:R-:W5:Y:S01]  /*0db0*/  LDS R16, [R6+0x3c0] ;  /* 0x0003c00006107984 */ /* 0x000f620000000800 */
[----:B--2---:R-:W-:-:S04]  /*0dc0*/  FFMA R12, R12, R17, R35 ;  /* 0x000000110c0c7223 */ /* 0x004fc80000000023 */
[----:B---3--:R-:W-:-:S04]  /*0dd0*/  FFMA R13, R13, R18, R12 ;  /* 0x000000120d0d7223 */ /* 0x008fc8000000000c */
[----:B----4-:R-:W-:-:S04]  /*0de0*/  FFMA R13, R14, R19, R13 ;  /* 0x000000130e0d7223 */ /* 0x010fc8000000000d */
[----:B0-----:R-:W-:-:S04]  /*0df0*/  FFMA R13, R8, R15, R13 ;  /* 0x0000000f080d7223 */ /* 0x001fc8000000000d */
[----:B------:R-:W-:-:S04]  /*0e00*/  FFMA R32, R32, R9, R13 ;  /* 0x0000000920207223 */ /* 0x000fc8000000000d */
[----:B-1----:R-:W-:-:S04]  /*0e10*/  FFMA R31, R31, R10, R32 ;  /* 0x0000000a1f1f7223 */ /* 0x002fc80000000020 */
[----:B-----5:R-:W-:Y:S01]  /*0e20*/  FFMA R31, R16, R11, R31 ;  /* 0x0000000b101f7223 */ /* 0x020fe2000000001f */
[----:B------:R-:W-:Y:S06]  /*0e30*/  BAR.SYNC.DEFER_BLOCKING 0x0 ;  /* 0x0000000000007b1d */ /* 0x000fec0000010000 */
[----:B------:R-:W-:Y:S05]  /*0e40*/  @P0 BRA `(.L_x_2) ;  /* 0xfffffff400240947 */ /* 0x000fea000383ffff */
.L_x_1:
[----:B------:R-:W-:-:S13]  /*0e50*/  LOP3.LUT P0, R6, R29, 0x3, RZ, 0xc0, !PT ;  /* 0x000000031d067812 */ /* 0x000fda000780c0ff */
[----:B------:R-:W-:Y:S05]  /*0e60*/  @!P0 BRA `(.L_x_0) ;  /* 0x0000000800848947 */ /* 0x000fea0003800000 */
[----:B------:R-:W-:Y:S02]  /*0e70*/  ISETP.NE.AND P0, PT, R6, 0x1, PT ;  /* 0x000000010600780c */ /* 0x000fe40003f05270 */
[----:B------:R-:W-:-:S04]  /*0e80*/  LOP3.LUT R29, R29, 0x1, RZ, 0xc0, !PT ;  /* 0x000000011d1d7812 */ /* 0x000fc800078ec0ff */
[----:B------:R-:W-:-:S07]  /*0e90*/  ISETP.NE.U32.AND P1, PT, R29, 0x1, PT ;  /* 0x000000011d00780c */ /* 0x000fce0003f25070 */
[----:B------:R-:W-:Y:S06]  /*0ea0*/  @!P0 BRA `(.L_x_3) ;  /* 0x0000000400948947 */ /* 0x000fec0003800000 */
[----:B------:R-:W0:Y:S01]  /*0eb0*/  LDC.64 R24, c[0x0][0x380] ;  /* 0x0000e000ff187b82 */ /* 0x000e220000000a00 */
[C---:B------:R-:W-:Y:S02]  /*0ec0*/  LEA R18, R0.reuse, R3, 0x4 ;  /* 0x0000000300127211 */ /* 0x040fe400078e20ff */
[----:B------:R-:W-:-:S03]  /*0ed0*/  LEA R9, R0, R21, 0x4 ;  /* 0x0000001500097211 */ /* 0x000fc600078e20ff */
[----:B------:R-:W-:Y:S02]  /*0ee0*/  IMAD R11, R18, R5, R4 ;  /* 0x00000005120b7224 */ /* 0x000fe400078e0204 */
[----:B------:R-:W1:Y:S01]  /*0ef0*/  LDC.64 R16, c[0x0][0x388] ;  /* 0x0000e200ff107b82 */ /* 0x000e620000000a00 */
[----:B0-----:R-:W-:-:S05]  /*0f00*/  IMAD.WIDE R24, R9, 0x4, R24 ;  /* 0x0000000409187825 */ /* 0x001fca00078e0218 */
[----:B------:R-:W2:Y:S01]  /*0f10*/  LDG.E R19, desc[UR8][R24.64] ;  /* 0x0000000818137981 */ /* 0x000ea2000c1e1900 */
[----:B-1----:R-:W-:-:S05]  /*0f20*/  IMAD.WIDE R8, R11, 0x4, R16 ;  /* 0x000000040b087825 */ /* 0x002fca00078e0210 */
[----:B------:R-:W3:Y:S01]  /*0f30*/  LDG.E R27, desc[UR8][R8.64] ;  /* 0x00000008081b7981 */ /* 0x000ee2000c1e1900 */
[----:B------:R-:W-:-:S04]  /*0f40*/  UIADD3 UR5, UPT, UPT, UR4, 0x400, URZ ;  /* 0x0000040004057890 */ /* 0x000fc8000fffe0ff */
[----:B------:R-:W-:Y:S01]  /*0f50*/  ULEA UR5, UR6, UR5, 0x18 ;  /* 0x0000000506057291 */ /* 0x000fe2000f8ec0ff */
[----:B------:R-:W-:-:S05]  /*0f60*/  LEA R28, R2, R7, 0x2 ;  /* 0x00000007021c7211 */ /* 0x000fca00078e10ff */
[----:B------:R-:W-:-:S04]  /*0f70*/  LEA R6, R2, UR5, 0x6 ;  /* 0x0000000502067c11 */ /* 0x000fc8000f8e30ff */
[----:B------:R-:W-:Y:S01]  /*0f80*/  LEA R30, R3, R6, 0x2 ;  /* 0x00000006031e7211 */ /* 0x000fe200078e10ff */
[----:B------:R-:W-:Y:S01]  /*0f90*/  IMAD R6, R2, -0x3c, R6 ;  /* 0xffffffc402067824 */ /* 0x000fe200078e0206 */
[----:B------:R-:W-:Y:S01]  /*0fa0*/  IADD3 R18, PT, PT, R18, 0x10, RZ ;  /* 0x0000001012127810 */ /* 0x000fe20007ffe0ff */
        /* <DEDUP_REMOVED lines=11> */
[----:B------:R-:W5:Y:S04]  /*1060*/  LDS R19, [R6+0x180] ;  /* 0x0001800006137984 */ /* 0x000f680000000800 */
[----:B------:R-:W5:Y:S04]  /*1070*/  LDS R20, [R6+0x1c0] ;  /* 0x0001c00006147984 */ /* 0x000f680000000800 */
[----:B------:R-:W-:Y:S01]  /*1080*/  LDS R35, [R6+0x280] ;  /* 0x0002800006237984 */ /* 0x000fe20000000800 */
[----:B0-----:R-:W-:-:S03]  /*1090*/  FFMA R8, R8, R26, R31 ;  /* 0x0000001a08087223 */ /* 0x001fc6000000001f */
[----:B------:R-:W-:Y:S01]  /*10a0*/  LDS R31, [R6+0x300] ;  /* 0x00030000061f7984 */ /* 0x000fe20000000800 */
[----:B-1----:R-:W-:-:S03]  /*10b0*/  FFMA R9, R29, R9, R8 ;  /* 0x000000091d097223 */ /* 0x002fc60000000008 */
[----:B------:R-:W-:Y:S01]  /*10c0*/  LDS R29, [R6+0x200] ;  /* 0x00020000061d7984 */ /* 0x000fe20000000800 */
[----:B--2---:R-:W-:-:S03]  /*10d0*/  FFMA R10, R32, R10, R9 ;  /* 0x0000000a200a7223 */ /* 0x004fc60000000009 */
[----:B------:R-:W-:Y:S01]  /*10e0*/  LDS R32, [R6+0x2c0] ;  /* 0x0002c00006207984 */ /* 0x000fe20000000800 */
[----:B---3--:R-:W-:-:S03]  /*10f0*/  FFMA R11, R33, R11, R10 ;  /* 0x0000000b210b7223 */ /* 0x008fc6000000000a */
[----:B------:R-:W-:Y:S04]  /*1100*/  LDS R33, [R6+0x380] ;  /* 0x0003800006217984 */ /* 0x000fe80000000800 */
[----:B------:R-:W-:Y:S01]  /*1110*/  LDS R26, [R6+0x3c0] ;  /* 0x0003c000061a7984 */ /* 0x000fe20000000800 */
[----:B----4-:R-:W-:-:S03]  /*1120*/  FFMA R11, R12, R34, R11 ;  /* 0x000000220c0b7223 */ /* 0x010fc6000000000b */
[----:B------:R-:W-:Y:S01]  /*1130*/  LDS R34, [R6+0x240] ;  /* 0x0002400006227984 */ /* 0x000fe20000000800 */
[----:B-----5:R-:W-:Y:S01]  /*1140*/  FFMA R22, R22, R13, R11 ;  /* 0x0000000d16167223 */ /* 0x020fe2000000000b */
[----:B------:R-:W-:Y:S02]  /*1150*/  IMAD R13, R18, R5, R4 ;  /* 0x00000005120d7224 */ /* 0x000fe400078e0204 */
[----:B------:R-:W0:Y:S01]  /*1160*/  LDS.128 R8, [R7+0x20] ;  /* 0x0000200007087984 */ /* 0x000e220000000c00 */
[----:B------:R-:W-:Y:S01]  /*1170*/  FFMA R19, R19, R14, R22 ;  /* 0x0000000e13137223 */ /* 0x000fe20000000016 */
[----:B------:R-:W-:Y:S02]  /*1180*/  IMAD.WIDE R12, R13, 0x4, R16 ;  /* 0x000000040d0c7825 */ /* 0x000fe400078e0210 */
[----:B------:R-:W-:Y:S02]  /*1190*/  LDS R22, [R6+0x340] ;  /* 0x0003400006167984 */ /* 0x000fe40000000800 */
[----:B------:R-:W-:-:S02]  /*11a0*/  FFMA R37, R20, R15, R19 ;  /* 0x0000000f14257223 */ /* 0x000fc40000000013 */
[----:B------:R-:W1:Y:S01]  /*11b0*/  LDS.128 R16, [R7+0x30] ;  /* 0x0000300007107984 */ /* 0x000e620000000c00 */
[----:B------:R-:W-:Y:S06]  /*11c0*/  BAR.SYNC.DEFER_BLOCKING 0x0 ;  /* 0x0000000000007b1d */ /* 0x000fec0000010000 */
[----:B------:R-:W2:Y:S04]  /*11d0*/  LDG.E R25, desc[UR8][R24.64+0x40] ;  /* 0x0000400818197981 */ /* 0x000ea8000c1e1900 */
[----:B------:R-:W3:Y:S01]  /*11e0*/  LDG.E R36, desc[UR8][R12.64] ;  /* 0x000000080c247981 */ /* 0x000ee2000c1e1900 */
[----:B0-----:R-:W-:-:S04]  /*11f0*/  FFMA R37, R8, R29, R37 ;  /* 0x0000001d08257223 */ /* 0x001fc80000000025 */
[----:B------:R-:W-:-:S04]  /*1200*/  FFMA R34, R34, R9, R37 ;  /* 0x0000000922227223 */ /* 0x000fc80000000025 */
[----:B------:R-:W-:-:S04]  /*1210*/  FFMA R35, R35, R10, R34 ;  /* 0x0000000a23237223 */ /* 0x000fc80000000022 */
[----:B------:R-:W-:-:S04]  /*1220*/  FFMA R35, R32, R11, R35 ;  /* 0x0000000b20237223 */ /* 0x000fc80000000023 */
[----:B-1----:R-:W-:-:S04]  /*1230*/  FFMA R31, R16, R31, R35 ;  /* 0x0000001f101f7223 */ /* 0x002fc80000000023 */
[----:B------:R-:W-:-:S04]  /*1240*/  FFMA R22, R22, R17, R31 ;  /* 0x0000001116167223 */ /* 0x000fc8000000001f */
[----:B------:R-:W-:-:S04]  /*1250*/  FFMA R33, R33, R18, R22 ;  /* 0x0000001221217223 */ /* 0x000fc80000000016 */
[----:B------:R-:W-:Y:S01]  /*1260*/  FFMA R35, R26, R19, R33 ;  /* 0x000000131a237223 */ /* 0x000fe20000000021 */
        /* <DEDUP_REMOVED lines=14> */
[----:B------:R-:W-:Y:S04]  /*1350*/  LDS R33, [R6+0x200] ;  /* 0x0002000006217984 */ /* 0x000fe80000000800 */
[----:B------:R-:W5:Y:S01]  /*1360*/  LDS.128 R16, [R7+0x20] ;  /* 0x0000200007107984 */ /* 0x000f620000000c00 */
[----:B0-----:R-:W-:-:S03]  /*1370*/  FFMA R27, R12, R27, R35 ;  /* 0x0000001b0c1b7223 */ /* 0x001fc60000000023 */
[----:B------:R-:W0:Y:S01]  /*1380*/  LDS R26, [R6+0x240] ;  /* 0x00024000061a7984 */ /* 0x000e220000000800 */
[----:B-1----:R-:W-:-:S03]  /*1390*/  FFMA R20, R20, R13, R27 ;  /* 0x0000000d14147223 */ /* 0x002fc6000000001b */
[----:B------:R-:W1:Y:S01]  /*13a0*/  LDS R27, [R6+0x280] ;  /* 0x00028000061b7984 */ /* 0x000e620000000800 */
[----:B--2---:R-:W-:-:S03]  /*13b0*/  FFMA R29, R29, R14, R20 ;  /* 0x0000000e1d1d7223 */ /* 0x004fc60000000014 */
[----:B------:R-:W2:Y:S01]  /*13c0*/  LDS R20, [R6+0x2c0] ;  /* 0x0002c00006147984 */ /* 0x000ea20000000800 */
[----:B---3--:R-:W-:-:S03]  /*13d0*/  FFMA R35, R24, R15, R29 ;  /* 0x0000000f18237223 */ /* 0x008fc6000000001d */
[----:B------:R-:W-:Y:S04]  /*13e0*/  LDS R29, [R6+0x300] ;  /* 0x00030000061d7984 */ /* 0x000fe80000000800 */
[----:B------:R-:W3:Y:S01]  /*13f0*/  LDS.128 R12, [R7+0x30] ;  /* 0x00003000070c7984 */ /* 0x000ee20000000c00 */
[----:B----4-:R-:W-:-:S03]  /*1400*/  FFMA R35, R8, R25, R35 ;  /* 0x0000001908237223 */ /* 0x010fc60000000023 */
[----:B------:R-:W4:Y:S04]  /*1410*/  LDS R24, [R6+0x340] ;  /* 0x0003400006187984 */ /* 0x000f280000000800 */
[----:B------:R-:W4:Y:S01]  /*1420*/  LDS R25, [R6+0x380] ;  /* 0x0003800006197984 */ /* 0x000f220000000800 */
[----:B-----5:R-:W-:-:S03]  /*1430*/  FFMA R28, R28, R9, R35 ;  /* 0x000000091c1c7223 */ /* 0x020fc60000000023 */
[----:B------:R-:W5:Y:S01]  /*1440*/  LDS R8, [R6+0x3c0] ;  /* 0x0003c00006087984 */ /* 0x000f620000000800 */
[----:B------:R-:W-:-:S04]  /*1450*/  FFMA R31, R31, R10, R28 ;  /* 0x0000000a1f1f7223 */ /* 0x000fc8000000001c */
[----:B------:R-:W-:-:S04]  /*1460*/  FFMA R11, R22, R11, R31 ;  /* 0x0000000b160b7223 */ /* 0x000fc8000000001f */
[----:B------:R-:W-:-:S04]  /*1470*/  FFMA R11, R16, R33, R11 ;  /* 0x00000021100b7223 */ /* 0x000fc8000000000b */
[----:B0-----:R-:W-:-:S04]  /*1480*/  FFMA R26, R26, R17, R11 ;  /* 0x000000111a1a7223 */ /* 0x001fc8000000000b */
[----:B-1----:R-:W-:-:S04]  /*1490*/  FFMA R27, R27, R18, R26 ;  /* 0x000000121b1b7223 */ /* 0x002fc8000000001a */
[----:B--2---:R-:W-:-:S04]  /*14a0*/  FFMA R19, R20, R19, R27 ;  /* 0x0000001314137223 */ /* 0x004fc8000000001b */
[----:B---3--:R-:W-:-:S04]  /*14b0*/  FFMA R19, R12, R29, R19 ;  /* 0x0000001d0c137223 */ /* 0x008fc80000000013 */
[----:B----4-:R-:W-:-:S04]  /*14c0*/  FFMA R24, R24, R13, R19 ;  /* 0x0000000d18187223 */ /* 0x010fc80000000013 */
[----:B------:R-:W-:-:S04]  /*14d0*/  FFMA R25, R25, R14, R24 ;  /* 0x0000000e19197223 */ /* 0x000fc80000000018 */
[----:B-----5:R-:W-:Y:S01]  /*14e0*/  FFMA R31, R8, R15, R25 ;  /* 0x0000000f081f7223 */ /* 0x020fe20000000019 */
[----:B------:R-:W-:Y:S06]  /*14f0*/  BAR.SYNC.DEFER_BLOCKING 0x0 ;  /* 0x0000000000007b1d */ /* 0x000fec0000010000 */
.L_x_3:
[----:B------:R-:W-:Y:S05]  /*1500*/  @P1 BRA `(.L_x_0) ;  /* 0x0000000000dc1947 */ /* 0x000fea0003800000 */
        /* <DEDUP_REMOVED lines=40> */
[----:B------:R-:W4:Y:S01]  /*1790*/  LDS R10, [R2+0x340] ;  /* 0x00034000020a7984 */ /* 0x000f220000000800 */
[----:B-----5:R-:W-:-:S03]  /*17a0*/  FFMA R0, R0, R17, R3 ;  /* 0x0000001100007223 */ /* 0x020fc60000000003 */
[----:B------:R-:W5:Y:S04]  /*17b0*/  LDS R16, [R2+0x380] ;  /* 0x0003800002107984 */ /* 0x000f680000000800 */
        /* <DEDUP_REMOVED lines=9> */
[----:B-----5:R-:W-:-:S04]  /*1850*/  FFMA R16, R16, R30, R9 ;  /* 0x0000001e10107223 */ /* 0x020fc80000000009 */
[----:B------:R-:W-:Y:S01]  /*1860*/  FFMA R31, R3, R31, R16 ;  /* 0x0000001f031f7223 */ /* 0x000fe20000000010 */
[----:B------:R-:W-:Y:S06]  /*1870*/  BAR.SYNC.DEFER_BLOCKING 0x0 ;  /* 0x0000000000007b1d */ /* 0x000fec0000010000 */
.L_x_0:
[----:B------:R-:W-:-:S04]  /*1880*/  VIMNMX R0, PT, PT, R23, R4, !PT ;  /* 0x0000000417007248 */ /* 0x000fc80007fe0100 */
[----:B------:R-:W-:-:S13]  /*1890*/  ISETP.GE.AND P0, PT, R0, R5, PT ;  /* 0x000000050000720c */ /* 0x000fda0003f06270 */
[----:B------:R-:W-:Y:S05]  /*18a0*/  @P0 EXIT ;  /* 0x000000000000094d */ /* 0x000fea0003800000 */
[----:B------:R-:W0:Y:S01]  /*18b0*/  LDC.64 R2, c[0x0][0x390] ;  /* 0x0000e400ff027b82 */ /* 0x000e220000000a00 */
[----:B------:R-:W-:-:S04]  /*18c0*/  IMAD R5, R23, R5, R4 ;  /* 0x0000000517057224 */ /* 0x000fc800078e0204 */
[----:B0-----:R-:W-:-:S05]  /*18d0*/  IMAD.WIDE R2, R5, 0x4, R2 ;  /* 0x0000000405027825 */ /* 0x001fca00078e0202 */
[----:B------:R-:W-:Y:S01]  /*18e0*/  STG.E desc[UR8][R2.64], R31 ;  /* 0x0000001f02007986 */ /* 0x000fe2000c101908 */
[----:B------:R-:W-:Y:S05]  /*18f0*/  EXIT ;  /* 0x000000000000794d */ /* 0x000fea0003800000 */
.L_x_4:
[----:B------:R-:W-:-:S00]  /*1900*/  BRA `(.L_x_4) ;  /* 0xfffffffc00fc7947 */ /* 0x000fc0000383ffff */
[----:B------:R-:W-:-:S00]  /*1910*/  NOP ;  /* 0x0000000000007918 */ /* 0x000fc00000000000 */
        /* <DEDUP_REMOVED lines=14> */
.L_x_10:


//--------------------- .text._Z11matMulNaivePfS_S_i --------------------------
	.section	.text._Z11matMulNaivePfS_S_i,"ax",@progbits
	.align	128
        .global         _Z11matMulNaivePfS_S_i
        .type           _Z11matMulNaivePfS_S_i,@function
        .size           _Z11matMulNaivePfS_S_i,(.L_x_11 - _Z11matMulNaivePfS_S_i)
        .other          _Z11matMulNaivePfS_S_i,@"STO_CUDA_ENTRY STV_DEFAULT"
_Z11matMulNaivePfS_S_i:
.text._Z11matMulNaivePfS_S_i:
[----:B------:R-:W-:Y:S01]  /*0000*/  LDC R1, c[0x0][0x37c] ;  /* 0x0000df00ff017b82 */ /* 0x000fe20000000800 */
[----:B------:R-:W0:Y:S07]  /*0010*/  S2R R0, SR_TID.Y ;  /* 0x0000000000007919 */ /* 0x000e2e0000002200 */
[----:B------:R-:W0:Y:S01]  /*0020*/  S2UR UR4, SR_CTAID.Y ;  /* 0x00000000000479c3 */ /* 0x000e220000002600 */
[----:B------:R-:W1:Y:S01]  /*0030*/  LDCU UR20, c[0x0][0x398] ;  /* 0x00007300ff1477ac */ /* 0x000e620008000800 */
[----:B------:R-:W2:Y:S06]  /*0040*/  S2R R3, SR_TID.X ;  /* 0x0000000000037919 */ /* 0x000eac0000002100 */
[----:B------:R-:W0:Y:S08]  /*0050*/  LDC R13, c[0x0][0x364] ;  /* 0x0000d900ff0d7b82 */ /* 0x000e300000000800 */
[----:B------:R-:W2:Y:S08]  /*0060*/  S2UR UR5, SR_CTAID.X ;  /* 0x00000000000579c3 */ /* 0x000eb00000002500 */
[----:B------:R-:W2:Y:S01]  /*0070*/  LDC R2, c[0x0][0x360] ;  /* 0x0000d800ff027b82 */ /* 0x000ea20000000800 */
[----:B0-----:R-:W-:-:S02]  /*0080*/  IMAD R13, R13, UR4, R0 ;  /* 0x000000040d0d7c24 */ /* 0x001fc4000f8e0200 */
[----:B--2---:R-:W-:-:S05]  /*0090*/  IMAD R0, R2, UR5, R3 ;  /* 0x0000000502007c24 */ /* 0x004fca000f8e0203 */
[----:B------:R-:W-:-:S04]  /*00a0*/  VIMNMX R2, PT, PT, R13, R0, !PT ;  /* 0x000000000d027248 */ /* 0x000fc80007fe0100 */
[----:B-1----:R-:W-:-:S13]  /*00b0*/  ISETP.GE.AND P0, PT, R2, UR20, PT ;  /* 0x0000001402007c0c */ /* 0x002fda000bf06270 */
[----:B------:R-:W-:Y:S05]  /*00c0*/  @P0 EXIT ;  /* 0x000000000000094d */ /* 0x000fea0003800000 */
[----:B------:R-:W-:Y:S01]  /*00d0*/  UISETP.GE.U32.AND UP0, UPT, UR20, 0x8, UPT ;  /* 0x000000081400788c */ /* 0x000fe2000bf06070 */
[----:B------:R-:W-:Y:S02]  /*00e0*/  HFMA2 R12, -RZ, RZ, 0, 0 ;  /* 0x00000000ff0c7431 */ /* 0x000fe400000001ff */
[----:B------:R-:W-:Y:S01]  /*00f0*/  IMAD R13, R13, UR20, RZ ;  /* 0x000000140d0d7c24 */ /* 0x000fe2000f8e02ff */
[----:B------:R-:W-:Y:S01]  /*0100*/  UMOV UR4, URZ ;  /* 0x000000ff00047c82 */ /* 0x000fe20008000000 */
[----:B------:R-:W0:Y:S04]  /*0110*/  LDCU.64 UR18, c[0x0][0x358] ;  /* 0x00006b00ff1277ac */ /* 0x000e280008000a00 */
[----:B------:R-:W-:Y:S05]  /*0120*/  BRA.U !UP0, `(.L_x_5) ;  /* 0x0000000508047547 */ /* 0x000fea000b800000 */
[----:B------:R-:W1:Y:S01]  /*0130*/  LDCU.128 UR24, c[0x0][0x380] ;  /* 0x00007000ff1877ac */ /* 0x000e620008000c00 */
[----:B------:R-:W-:Y:S02]  /*0140*/  MOV R12, RZ ;  /* 0x000000ff000c7202 */ /* 0x000fe40000000f00 */
[----:B------:R-:W-:Y:S01]  /*0150*/  MOV R14, R0 ;  /* 0x00000000000e7202 */ /* 0x000fe20000000f00 */
[----:B------:R-:W-:-:S04]  /*0160*/  ULOP3.LUT UR4, UR20, 0x7ffffff8, URZ, 0xc0, !UPT ;  /* 0x7ffffff814047892 */ /* 0x000fc8000f8ec0ff */
[----:B------:R-:W-:Y:S01]  /*0170*/  UIADD3 UR5, UPT, UPT, -UR4, URZ, URZ ;  /* 0x000000ff04057290 */ /* 0x000fe2000fffe1ff */
[----:B-1----:R-:W-:Y:S01]  /*0180*/  MOV R2, UR24 ;  /* 0x0000001800027c02 */ /* 0x002fe20008000f00 */
[----:B------:R-:W-:Y:S01]  /*0190*/  UIMAD.WIDE UR6, UR20, 0x8, UR26 ;  /* 0x00000008140678a5 */ /* 0x000fe2000f8e021a */
[----:B------:R-:W-:Y:S01]  /*01a0*/  MOV R3, UR25 ;  /* 0x0000001900037c02 */ /* 0x000fe20008000f00 */
[----:B------:R-:W-:Y:S02]  /*01b0*/  UIMAD.WIDE UR8, UR20, 0xc, UR26 ;  /* 0x0000000c140878a5 */ /* 0x000fe4000f8e021a */
[----:B------:R-:W-:Y:S01]  /*01c0*/  UIMAD.WIDE UR10, UR20, 0x10, UR26 ;  /* 0x00000010140a78a5 */ /* 0x000fe2000f8e021a */
[----:B------:R-:W-:Y:S01]  /*01d0*/  IMAD.WIDE.U32 R2, R13, 0x4, R2 ;  /* 0x000000040d027825 */ /* 0x000fe200078e0002 */
[----:B------:R-:W-:Y:S02]  /*01e0*/  UIMAD.WIDE UR12, UR20, 0x14, UR26 ;  /* 0x00000014140c78a5 */ /* 0x000fe4000f8e021a */
[----:B------:R-:W-:Y:S01]  /*01f0*/  UIMAD.WIDE UR14, UR20, 0x18, UR26 ;  /* 0x00000018140e78a5 */ /* 0x000fe2000f8e021a */
[----:B------:R-:W-:Y:S01]  /*0200*/  IADD3 R2, P0, PT, R2, 0x10, RZ ;  /* 0x0000001002027810 */ /* 0x000fe20007f1e0ff */
[----:B------:R-:W-:-:S03]  /*0210*/  UIMAD.WIDE UR16, UR20, 0x1c, UR26 ;  /* 0x0000001c141078a5 */ /* 0x000fc6000f8e021a */
[----:B------:R-:W-:-:S09]  /*0220*/  IADD3.X R3, PT, PT, RZ, R3, RZ, P0, !PT ;  /* 0x00000003ff037210 */ /* 0x000fd200007fe4ff */
.L_x_6:
[----:B------:R-:W-:Y:S01]  /*0230*/  UIMAD.WIDE UR22, UR20, 0x4, UR26 ;  /* 0x00000004141678a5 */ /* 0x000fe2000f8e021a */
[----:B------:R-:W-:Y:S02]  /*0240*/  IMAD.MOV.U32 R23, RZ, RZ, 0x4 ;  /* 0x00000004ff177424 */ /* 0x000fe400078e00ff */
[----:B------:R-:W-:Y:S01]  /*0250*/  HFMA2 R11, -RZ, RZ, 0, 2.384185791015625e-07 ;  /* 0x00000004ff0b7431 */ /* 0x000fe200000001ff */
[----:B------:R-:W-:Y:S01]  /*0260*/  MOV R25, 0x4 ;  /* 0x0000000400197802 */ /* 0x000fe20000000f00 */
[----:B0-----:R-:W2:Y:S01]  /*0270*/  LDG.E R21, desc[UR18][R2.64+-0x10] ;  /* 0xfffff01202157981 */ /* 0x001ea2000c1e1900 */
[C---:B------:R-:W-:Y:S01]  /*0280*/  IMAD.WIDE R22, R14.reuse, R23, UR26 ;  /* 0x0000001a0e167e25 */ /* 0x040fe2000f8e0217 */
[----:B------:R-:W-:Y:S02]  /*0290*/  MOV R8, UR22 ;  /* 0x0000001600087c02 */ /* 0x000fe40008000f00 */
[----:B------:R-:W-:Y:S01]  /*02a0*/  MOV R9, UR23 ;  /* 0x0000001700097c02 */ /* 0x000fe20008000f00 */
[----:B------:R-:W3:Y:S02]  /*02b0*/  LDG.E R19, desc[UR18][R2.64+-0xc] ;  /* 0xfffff41202137981 */ /* 0x000ee4000c1e1900 */
[----:B------:R-:W-:-:S02]  /*02c0*/  IMAD.WIDE R8, R14, 0x4, R8 ;  /* 0x000000040e087825 */ /* 0x000fc400078e0208 */
[----:B------:R-:W2:Y:S01]  /*02d0*/  LDG.E R22, desc[UR18][R22.64] ;  /* 0x0000001216167981 */ /* 0x000ea2000c1e1900 */
[----:B------:R-:W-:Y:S01]  /*02e0*/  MOV R5, 0x4 ;  /* 0x0000000400057802 */ /* 0x000fe20000000f00 */
[C---:B------:R-:W-:Y:S02]  /*02f0*/  IMAD.WIDE R24, R14.reuse, R25, UR6 ;  /* 0x000000060e187e25 */ /* 0x040fe4000f8e0219 */
[----:B------:R0:W3:Y:S02]  /*0300*/  LDG.E R20, desc[UR18][R8.64] ;  /* 0x0000001208147981 */ /* 0x0000e4000c1e1900 */
[----:B------:R-:W-:Y:S02]  /*0310*/  IMAD.WIDE R10, R14, R11, UR8 ;  /* 0x000000080e0a7e25 */ /* 0x000fe4000f8e020b */
[----:B------:R-:W4:Y:S04]  /*0320*/  LDG.E R18, desc[UR18][R24.64] ;  /* 0x0000001218127981 */ /* 0x000f28000c1e1900 */
[----:B------:R-:W4:Y:S01]  /*0330*/  LDG.E R17, desc[UR18][R2.64+-0x8] ;  /* 0xfffff81202117981 */ /* 0x000f22000c1e1900 */
[----:B0-----:R-:W-:-:S02]  /*0340*/  HFMA2 R9, -RZ, RZ, 0, 2.384185791015625e-07 ;  /* 0x00000004ff097431 */ /* 0x001fc400000001ff */
[----:B------:R-:W-:Y:S01]  /*0350*/  IMAD.MOV.U32 R7, RZ, RZ, 0x4 ;  /* 0x00000004ff077424 */ /* 0x000fe200078e00ff */
[----:B------:R0:W5:Y:S01]  /*0360*/  LDG.E R16, desc[UR18][R10.64] ;  /* 0x000000120a107981 */ /* 0x000162000c1e1900 */
[----:B------:R-:W-:-:S03]  /*0370*/  IMAD.WIDE R4, R14, R5, UR10 ;  /* 0x0000000a0e047e25 */ /* 0x000fc6000f8e0205 */
[----:B------:R-:W5:Y:S01]  /*0380*/  LDG.E R15, desc[UR18][R2.64+-0x4] ;  /* 0xfffffc12020f7981 */ /* 0x000f62000c1e1900 */
[C---:B------:R-:W-:Y:S01]  /*0390*/  IMAD.WIDE R6, R14.reuse, R7, UR12 ;  /* 0x0000000c0e067e25 */ /* 0x040fe2000f8e0207 */
[----:B------:R-:W-:Y:S02]  /*03a0*/  MOV R27, 0x4 ;  /* 0x00000004001b7802 */ /* 0x000fe40000000f00 */
[----:B------:R1:W5:Y:S01]  /*03b0*/  LDG.E R4, desc[UR18][R4.64] ;  /* 0x0000001204047981 */ /* 0x000362000c1e1900 */
[----:B------:R-:W-:-:S03]  /*03c0*/  IMAD.WIDE R8, R14, R9, UR14 ;  /* 0x0000000e0e087e25 */ /* 0x000fc6000f8e0209 */
[----:B------:R-:W5:Y:S01]  /*03d0*/  LDG.E R23, desc[UR18][R2.64] ;  /* 0x0000001202177981 */ /* 0x000f62000c1e1900 */
[----:B0-----:R-:W-:-:S03]  /*03e0*/  IMAD.WIDE R10, R14, R27, UR16 ;  /* 0x000000100e0a7e25 */ /* 0x001fc6000f8e021b */
[----:B------:R-:W5:Y:S04]  /*03f0*/  LDG.E R7, desc[UR18][R6.64] ;  /* 0x0000001206077981 */ /* 0x000f68000c1e1900 */
[----:B------:R-:W5:Y:S04]  /*0400*/  LDG.E R24, desc[UR18][R2.64+0x4] ;  /* 0x0000041202187981 */ /* 0x000f68000c1e1900 */
[----:B------:R-:W5:Y:S04]  /*0410*/  LDG.E R8, desc[UR18][R8.64] ;  /* 0x0000001208087981 */ /* 0x000f68000c1e1900 */
[----:B------:R-:W5:Y:S04]  /*0420*/  LDG.E R25, desc[UR18][R2.64+0x8] ;  /* 0x0000081202197981 */ /* 0x000f68000c1e1900 */
[----:B------:R-:W5:Y:S04]  /*0430*/  LDG.E R10, desc[UR18][R10.64] ;  /* 0x000000120a0a7981 */ /* 0x000f68000c1e1900 */
[----:B------:R0:W5:Y:S01]  /*0440*/  LDG.E R27, desc[UR18][R2.64+0xc] ;  /* 0x00000c12021b7981 */ /* 0x000162000c1e1900 */
[----:B------:R-:W-:-:S04]  /*0450*/  UIADD3 UR5, UPT, UPT, UR5, 0x8, URZ ;  /* 0x0000000805057890 */ /* 0x000fc8000fffe0ff */
[----:B------:R-:W-:Y:S01]  /*0460*/  UISETP.NE.AND UP0, UPT, UR5, URZ, UPT ;  /* 0x000000ff0500728c */ /* 0x000fe2000bf05270 */
[----:B-1----:R-:W-:Y:S02]  /*0470*/  MOV R5, UR20 ;  /* 0x0000001400057c02 */ /* 0x002fe40008000f00 */
[----:B0-----:R-:W-:Y:S02]  /*0480*/  IADD3 R2, P0, PT, R2, 0x20, RZ ;  /* 0x0000002002027810 */ /* 0x001fe40007f1e0ff */
[----:B------:R-:W-:Y:S02]  /*0490*/  LEA R14, R5, R14, 0x3 ;  /* 0x0000000e050e7211 */ /* 0x000fe400078e18ff */
[----:B------:R-:W-:Y:S01]  /*04a0*/  IADD3.X R3, PT, PT, RZ, R3, RZ, P0, !PT ;  /* 0x00000003ff037210 */ /* 0x000fe200007fe4ff */
[----:B--2---:R-:W-:-:S04]  /*04b0*/  FFMA R22, R21, R22, R12 ;  /* 0x0000001615167223 */ /* 0x004fc8000000000c */
[----:B---3--:R-:W-:-:S04]  /*04c0*/  FFMA R20, R19, R20, R22 ;  /* 0x0000001413147223 */ /* 0x008fc80000000016 */
[----:B----4-:R-:W-:-:S04]  /*04d0*/  FFMA R18, R17, R18, R20 ;  /* 0x0000001211127223 */ /* 0x010fc80000000014 */
[----:B-----5:R-:W-:-:S04]  /*04e0*/  FFMA R16, R15, R16, R18 ;  /* 0x000000100f107223 */ /* 0x020fc80000000012 */
[----:B------:R-:W-:-:S04]  /*04f0*/  FFMA R23, R23, R4, R16 ;  /* 0x0000000417177223 */ /* 0x000fc80000000010 */
[----:B------:R-:W-:-:S04]  /*0500*/  FFMA R24, R24, R7, R23 ;  /* 0x0000000718187223 */ /* 0x000fc80000000017 */
[----:B------:R-:W-:-:S04]  /*0510*/  FFMA R8, R25, R8, R24 ;  /* 0x0000000819087223 */ /* 0x000fc80000000018 */
[----:B------:R-:W-:Y:S01]  /*0520*/  FFMA R12, R27, R10, R8 ;  /* 0x0000000a1b0c7223 */ /* 0x000fe20000000008 */
[----:B------:R-:W-:Y:S06]  /*0530*/  BRA.U UP0, `(.L_x_6) ;  /* 0xfffffffd003c7547 */ /* 0x000fec000b83ffff */
.L_x_5:
[----:B------:R-:W-:-:S04]  /*0540*/  ULOP3.LUT UR6, UR20, 0x7, URZ, 0xc0, !UPT ;  /* 0x0000000714067892 */ /* 0x000fc8000f8ec0ff */
[----:B------:R-:W-:-:S09]  /*0550*/  UISETP.NE.AND UP0, UPT, UR6, URZ, UPT ;  /* 0x000000ff0600728c */ /* 0x000fd2000bf05270 */
[----:B------:R-:W-:Y:S05]  /*0560*/  BRA.U !UP0, `(.L_x_7) ;  /* 0x0000000508387547 */ /* 0x000fea000b800000 */
[----:B------:R-:W-:Y:S02]  /*0570*/  UISETP.GE.U32.AND UP0, UPT, UR6, 0x4, UPT ;  /* 0x000000040600788c */ /* 0x000fe4000bf06070 */
[----:B------:R-:W-:-:S04]  /*0580*/  ULOP3.LUT UR5, UR20, 0x3, URZ, 0xc0, !UPT ;  /* 0x0000000314057892 */ /* 0x000fc8000f8ec0ff */
[----:B------:R-:W-:-:S03]  /*0590*/  UISETP.NE.AND UP1, UPT, UR5, URZ, UPT ;  /* 0x000000ff0500728c */ /* 0x000fc6000bf25270 */
[----:B------:R-:W-:Y:S08]  /*05a0*/  BRA.U !UP0, `(.L_x_8) ;  /* 0x00000001087c7547 */ /* 0x000ff0000b800000 */
[----:B------:R-:W1:Y:S01]  /*05b0*/  LDC.64 R6, c[0x0][0x388] ;  /* 0x0000e200ff067b82 */ /* 0x000e620000000a00 */
[----:B------:R-:W2:Y:S01]  /*05c0*/  LDCU.64 UR6, c[0x0][0x380] ;  /* 0x00007000ff0677ac */ /* 0x000ea20008000a00 */
[----:B------:R-:W-:Y:S01]  /*05d0*/  IMAD.U32 R9, RZ, RZ, UR4 ;  /* 0x00000004ff097e24 */ /* 0x000fe2000f8e00ff */
[C---:B------:R-:W-:Y:S02]  /*05e0*/  IADD3 R3, PT, PT, R13.reuse, UR4, RZ ;  /* 0x000000040d037c10 */ /* 0x040fe4000fffe0ff */
[----:B------:R-:W-:Y:S01]  /*05f0*/  IADD3 R10, P0, PT, R13, UR4, RZ ;  /* 0x000000040d0a7c10 */ /* 0x000fe2000ff1e0ff */
[----:B------:R-:W-:Y:S01]  /*0600*/  IMAD R9, R9, UR20, R0 ;  /* 0x0000001409097c24 */ /* 0x000fe2000f8e0200 */
[----:B------:R-:W-:Y:S01]  /*0610*/  MOV R11, UR20 ;  /* 0x00000014000b7c02 */ /* 0x000fe20008000f00 */
[----:B------:R-:W3:Y:S01]  /*0620*/  LDC.64 R4, c[0x0][0x380] ;  /* 0x0000e000ff047b82 */ /* 0x000ee20000000a00 */
[----:B------:R-:W-:Y:S01]  /*0630*/  MOV R15, UR20 ;  /* 0x00000014000f7c02 */ /* 0x000fe20008000f00 */
[----:B-1----:R-:W-:Y:S01]  /*0640*/  IMAD.WIDE R6, R9, 0x4, R6 ;  /* 0x0000000409067825 */ /* 0x002fe200078e0206 */
[----:B------:R-:W-:-:S05]  /*0650*/  MOV R9, UR20 ;  /* 0x0000001400097c02 */ /* 0x000fca0008000f00 */
[----:B------:R-:W-:Y:S02]  /*0660*/  IMAD.WIDE R8, R9, 0x4, R6 ;  /* 0x0000000409087825 */ /* 0x000fe400078e0206 */
[----:B0-----:R-:W4:Y:S02]  /*0670*/  LDG.E R6, desc[UR18][R6.64] ;  /* 0x0000001206067981 */ /* 0x001f24000c1e1900 */
[----:B---3--:R-:W-:Y:S01]  /*0680*/  IMAD.WIDE.U32 R4, R3, 0x4, R4 ;  /* 0x0000000403047825 */ /* 0x008fe200078e0004 */
[----:B------:R-:W-:Y:S01]  /*0690*/  IADD3.X R3, PT, PT, RZ, RZ, RZ, P0, !PT ;  /* 0x000000ffff037210 */ /* 0x000fe200007fe4ff */
[----:B------:R-:W3:Y:S01]  /*06a0*/  LDG.E R17, desc[UR18][R8.64] ;  /* 0x0000001208117981 */ /* 0x000ee2000c1e1900 */
[----:B--2---:R-:W-:-:S03]  /*06b0*/  LEA R2, P0, R10, UR6, 0x2 ;  /* 0x000000060a027c11 */ /* 0x004fc6000f8010ff */
[----:B------:R-:W4:Y:S01]  /*06c0*/  LDG.E R5, desc[UR18][R4.64] ;  /* 0x0000001204057981 */ /* 0x000f22000c1e1900 */
[----:B------:R-:W-:Y:S01]  /*06d0*/  LEA.HI.X R3, R10, UR7, R3, 0x2, P0 ;  /* 0x000000070a037c11 */ /* 0x000fe200080f1403 */
[----:B------:R-:W-:-:S04]  /*06e0*/  IMAD.WIDE R10, R11, 0x4, R8 ;  /* 0x000000040b0a7825 */ /* 0x000fc800078e0208 */
[----:B------:R-:W3:Y:S01]  /*06f0*/  LDG.E R16, desc[UR18][R2.64+0x4] ;  /* 0x0000041202107981 */ /* 0x000ee2000c1e1900 */
[----:B------:R-:W-:-:S03]  /*0700*/  IMAD.WIDE R14, R15, 0x4, R10 ;  /* 0x000000040f0e7825 */ /* 0x000fc600078e020a */
[----:B------:R-:W2:Y:S04]  /*0710*/  LDG.E R19, desc[UR18][R10.64] ;  /* 0x000000120a137981 */ /* 0x000ea8000c1e1900 */
[----:B------:R-:W2:Y:S04]  /*0720*/  LDG.E R18, desc[UR18][R2.64+0x8] ;  /* 0x0000081202127981 */ /* 0x000ea8000c1e1900 */
[----:B------:R-:W5:Y:S04]  /*0730*/  LDG.E R20, desc[UR18][R2.64+0xc] ;  /* 0x00000c1202147981 */ /* 0x000f68000c1e1900 */
[----:B------:R-:W5:Y:S01]  /*0740*/  LDG.E R14, desc[UR18][R14.64] ;  /* 0x000000120e0e7981 */ /* 0x000f62000c1e1900 */
[----:B------:R-:W-:Y:S01]  /*0750*/  UIADD3 UR4, UPT, UPT, UR4, 0x4, URZ ;  /* 0x0000000404047890 */ /* 0x000fe2000fffe0ff */
[----:B----4-:R-:W-:-:S04]  /*0760*/  FFMA R5, R5, R6, R12 ;  /* 0x0000000605057223 */ /* 0x010fc8000000000c */
[----:B---3--:R-:W-:-:S04]  /*0770*/  FFMA R5, R16, R17, R5 ;  /* 0x0000001110057223 */ /* 0x008fc80000000005 */
[----:B--2---:R-:W-:-:S04]  /*0780*/  FFMA R5, R18, R19, R5 ;  /* 0x0000001312057223 */ /* 0x004fc80000000005 */
[----:B-----5:R-:W-:-:S07]  /*0790*/  FFMA R12, R20, R14, R5 ;  /* 0x0000000e140c7223 */ /* 0x020fce0000000005 */
.L_x_8:
[----:B------:R-:W-:Y:S05]  /*07a0*/  BRA.U !UP1, `(.L_x_7) ;  /* 0x0000000109a87547 */ /* 0x000fea000b800000 */
[----:B------:R-:W-:Y:S01]  /*07b0*/  UISETP.NE.AND UP0, UPT, UR5, 0x1, UPT ;  /* 0x000000010500788c */ /* 0x000fe2000bf05270 */
[----:B------:R-:W-:Y:S01]  /*07c0*/  MOV R7, UR4 ;  /* 0x0000000400077c02 */ /* 0x000fe20008000f00 */
[----:B------:R-:W-:Y:S02]  /*07d0*/  ULOP3.LUT UR5, UR20, 0x1, URZ, 0xc0, !UPT ;  /* 0x0000000114057892 */ /* 0x000fe4000f8ec0ff */
[----:B------:R-:W-:Y:S02]  /*07e0*/  MOV R15, UR20 ;  /* 0x00000014000f7c02 */ /* 0x000fe40008000f00 */
[----:B------:R-:W-:Y:S01]  /*07f0*/  UISETP.NE.U32.AND UP1, UPT, UR5, 0x1, UPT ;  /* 0x000000010500788c */ /* 0x000fe2000bf25070 */
[----:B------:R-:W-:-:S04]  /*0800*/  PLOP3.LUT P1, PT, PT, PT, UP0, 0x80, 0x8 ;  /* 0x000000000008781c */ /* 0x000fc80003f2f008 */
[----:B------:R-:W1:Y:S01]  /*0810*/  @UP0 LDCU.128 UR8, c[0x0][0x380] ;  /* 0x00007000ff0807ac */ /* 0x000e620008000c00 */
[----:B------:R-:W-:Y:S01]  /*0820*/  PLOP3.LUT P0, PT, PT, PT, UP1, 0x80, 0x8 ;  /* 0x000000000008781c */ /* 0x000fe20003f0f018 */
[----:B------:R-:W2:Y:S04]  /*0830*/  @UP0 LDCU.64 UR6, c[0x0][0x380] ;  /* 0x00007000ff0607ac */ /* 0x000ea80008000a00 */
[----:B------:R-:W3:Y:S03]  /*0840*/  @!UP1 LDCU.128 UR12, c[0x0][0x380] ;  /* 0x00007000ff0c97ac */ /* 0x000ee60008000c00 */
[C---:B------:R-:W-:Y:S02]  /*0850*/  @P1 IADD3 R3, PT, PT, R13.reuse, UR4, RZ ;  /* 0x000000040d031c10 */ /* 0x040fe4000fffe0ff */
[----:B------:R-:W-:Y:S01]  /*0860*/  @P1 IADD3 R6, P2, PT, R13, UR4, RZ ;  /* 0x000000040d061c10 */ /* 0x000fe2000ff5e0ff */
[----:B------:R-:W-:Y:S01]  /*0870*/  @UP0 UIADD3 UR4, UPT, UPT, UR4, 0x2, URZ ;  /* 0x0000000204040890 */ /* 0x000fe2000fffe0ff */
[----:B-1----:R-:W-:Y:S01]  /*0880*/  MOV R11, UR9 ;  /* 0x00000009000b7c02 */ /* 0x002fe20008000f00 */
[----:B------:R-:W-:Y:S01]  /*0890*/  IMAD.U32 R10, RZ, RZ, UR8 ;  /* 0x00000008ff0a7e24 */ /* 0x000fe2000f8e00ff */
[----:B------:R-:W-:-:S02]  /*08a0*/  MOV R4, UR10 ;  /* 0x0000000a00047c02 */ /* 0x000fc40008000f00 */
[----:B------:R-:W-:Y:S01]  /*08b0*/  MOV R5, UR11 ;  /* 0x0000000b00057c02 */ /* 0x000fe20008000f00 */
[----:B------:R-:W-:-:S04]  /*08c0*/  @P1 IMAD.WIDE.U32 R10, R3, 0x4, R10 ;  /* 0x00000004030a1825 */ /* 0x000fc800078e000a */
[----:B------:R-:W-:Y:S01]  /*08d0*/  @P1 IMAD R3, R7, UR20, R0 ;  /* 0x0000001407031c24 */ /* 0x000fe2000f8e0200 */
[----:B------:R-:W-:Y:S01]  /*08e0*/  @P1 IADD3.X R7, PT, PT, RZ, RZ, RZ, P2, !PT ;  /* 0x000000ffff071210 */ /* 0x000fe200017fe4ff */
[----:B------:R-:W-:Y:S01]  /*08f0*/  IMAD.U32 R19, RZ, RZ, UR4 ;  /* 0x00000004ff137e24 */ /* 0x000fe2000f8e00ff */
[C---:B--2---:R-:W-:Y:S01]  /*0900*/  @P1 LEA R2, P2, R6.reuse, UR6, 0x2 ;  /* 0x0000000606021c11 */ /* 0x044fe2000f8410ff */
[----:B------:R-:W-:Y:S01]  /*0910*/  @P1 IMAD.WIDE R4, R3, 0x4, R4 ;  /* 0x0000000403041825 */ /* 0x000fe200078e0204 */
[----:B------:R-:W-:Y:S01]  /*0920*/  @!P0 IADD3 R17, PT, PT, R13, UR4, RZ ;  /* 0x000000040d118c10 */ /* 0x000fe2000fffe0ff */
[----:B0-----:R-:W2:Y:S01]  /*0930*/  @P1 LDG.E R11, desc[UR18][R10.64] ;  /* 0x000000120a0b1981 */ /* 0x001ea2000c1e1900 */
[----:B------:R-:W-:Y:S01]  /*0940*/  @P1 LEA.HI.X R3, R6, UR7, R7, 0x2, P2 ;  /* 0x0000000706031c11 */ /* 0x000fe200090f1407 */
[----:B------:R-:W-:Y:S01]  /*0950*/  @!P0 IMAD R19, R19, UR20, R0 ;  /* 0x0000001413138c24 */ /* 0x000fe2000f8e0200 */
[----:B---3--:R-:W-:Y:S01]  /*0960*/  MOV R6, UR12 ;  /* 0x0000000c00067c02 */ /* 0x008fe20008000f00 */
[----:B------:R-:W-:Y:S01]  /*0970*/  @P1 IMAD.WIDE R14, R15, 0x4, R4 ;  /* 0x000000040f0e1825 */ /* 0x000fe200078e0204 */
[----:B------:R-:W-:Y:S01]  /*0980*/  MOV R7, UR13 ;  /* 0x0000000d00077c02 */ /* 0x000fe20008000f00 */
[----:B------:R-:W2:Y:S01]  /*0990*/  @P1 LDG.E R4, desc[UR18][R4.64] ;  /* 0x0000001204041981 */ /* 0x000ea2000c1e1900 */
[----:B------:R-:W-:-:S02]  /*09a0*/  MOV R8, UR14 ;  /* 0x0000000e00087c02 */ /* 0x000fc40008000f00 */
[----:B------:R-:W-:Y:S01]  /*09b0*/  MOV R9, UR15 ;  /* 0x0000000f00097c02 */ /* 0x000fe20008000f00 */
[----:B------:R-:W-:Y:S01]  /*09c0*/  @!P0 IMAD.WIDE.U32 R6, R17, 0x4, R6 ;  /* 0x0000000411068825 */ /* 0x000fe200078e0006 */
[----:B------:R-:W3:Y:S03]  /*09d0*/  @P1 LDG.E R14, desc[UR18][R14.64] ;  /* 0x000000120e0e1981 */ /* 0x000ee6000c1e1900 */
[----:B------:R-:W-:Y:S01]  /*09e0*/  @!P0 IMAD.WIDE R8, R19, 0x4, R8 ;  /* 0x0000000413088825 */ /* 0x000fe200078e0208 */
[----:B------:R-:W3:Y:S04]  /*09f0*/  @P1 LDG.E R2, desc[UR18][R2.64+0x4] ;  /* 0x0000041202021981 */ /* 0x000ee8000c1e1900 */
[----:B------:R-:W4:Y:S04]  /*0a00*/  @!P0 LDG.E R7, desc[UR18][R6.64] ;  /* 0x0000001206078981 */ /* 0x000f28000c1e1900 */
[----:B------:R-:W4:Y:S01]  /*0a10*/  @!P0 LDG.E R8, desc[UR18][R8.64] ;  /* 0x0000001208088981 */ /* 0x000f22000c1e1900 */
[----:B--2---:R-:W-:-:S04]  /*0a20*/  @P1 FFMA R11, R11, R4, R12 ;  /* 0x000000040b0b1223 */ /* 0x004fc8000000000c */
[----:B---3--:R-:W-:-:S04]  /*0a30*/  @P1 FFMA R12, R2, R14, R11 ;  /* 0x0000000e020c1223 */ /* 0x008fc8000000000b */
[----:B----4-:R-:W-:-:S07]  /*0a40*/  @!P0 FFMA R12, R7, R8, R12 ;  /* 0x00000008070c8223 */ /* 0x010fce000000000c */
.L_x_7:
[----:B------:R-:W1:Y:S01]  /*0a50*/  LDC.64 R2, c[0x0][0x390] ;  /* 0x0000e400ff027b82 */ /* 0x000e620000000a00 */
[----:B------:R-:W-:-:S05]  /*0a60*/  IADD3 R13, PT, PT, R0, R13, RZ ;  /* 0x0000000d000d7210 */ /* 0x000fca0007ffe0ff */
[----:B-1----:R-:W-:-:S05]  /*0a70*/  IMAD.WIDE R2, R13, 0x4, R2 ;  /* 0x000000040d027825 */ /* 0x002fca00078e0202 */
[----:B0-----:R-:W-:Y:S01]  /*0a80*/  STG.E desc[UR18][R2.64], R12 ;  /* 0x0000000c02007986 */ /* 0x001fe2000c101912 */
[----:B------:R-:W-:Y:S05]  /*0a90*/  EXIT ;  /* 0x000000000000794d */ /* 0x000fea0003800000 */
.L_x_9:
        /* <DEDUP_REMOVED lines=14> */
.L_x_11:


//--------------------- .nv.shared._Z15matMulOptimizedPfS_S_i --------------------------
	.section	.nv.shared._Z15matMulOptimizedPfS_S_i,"aw",@nobits
	.sectionflags	@""
	.align	4
.nv.shared._Z15matMulOptimizedPfS_S_i:
	.zero		3072


//--------------------- .nv.shared.reserved.0     --------------------------
	.section	.nv.shared.reserved.0,"aw",@nobits
	.weak		__nv_reservedSMEM_offset_0_alias
	.size		__nv_reservedSMEM_offset_0_alias, 0, 64
	.other		__nv_reservedSMEM_offset_0_alias,@"STO_CUDA_RESERVED_SHARED STV_DEFAULT"
__nv_reservedSMEM_offset_0_alias:
	.zero		0
	.zero		64


//--------------------- .nv.constant0._Z15matMulOptimizedPfS_S_i --------------------------
	.section	.nv.constant0._Z15matMulOptimizedPfS_S_i,"a",@progbits
	.sectionflags	@""
	.align	4
.nv.constant0._Z15matMulOptimizedPfS_S_i:
	.zero		924


//--------------------- .nv.constant0._Z11matMulNaivePfS_S_i --------------------------
	.section	.nv.constant0._Z11matMulNaivePfS_S_i,"a",@progbits
	.sectionflags	@""
	.align	4
.nv.constant0._Z11matMulNaivePfS_S_i:
	.zero		924


//--------------------- SYMBOLS --------------------------

	.type		.nv.reservedSmem.offset0,@object
	.size		.nv.reservedSmem.offset0,0x4
	.type		.nv.reservedSmem.cap,@object
	.size		.nv.reservedSmem.cap,0x4
